//
// Generated by NVIDIA NVVM Compiler
//
// Compiler Build ID: CL-36424714
// Cuda compilation tools, release 13.0, V13.0.88
// Based on NVVM 20.0.0
//

.version 9.0
.target sm_100
.address_size 64

	// .globl	my_kernel_kernel0
// _ZZ17my_kernel_kernel0E18PaddedInput_shared has been demoted
// _ZZ17my_kernel_kernel0E18placeholder_shared has been demoted

.visible .entry my_kernel_kernel0(
	.param .u64 .ptr .align 1 my_kernel_kernel0_param_0,
	.param .u64 .ptr .align 1 my_kernel_kernel0_param_1,
	.param .u64 .ptr .align 1 my_kernel_kernel0_param_2,
	.param .u64 .ptr .align 1 my_kernel_kernel0_param_3
)
{
	.reg .pred 	%p<25>;
	.reg .b16 	%rs<28>;
	.reg .b32 	%r<154>;
	.reg .b32 	%f<564>;
	.reg .b64 	%rd<31>;
	// demoted variable
	.shared .align 4 .b8 _ZZ17my_kernel_kernel0E18PaddedInput_shared[11700];
	// demoted variable
	.shared .align 4 .b8 _ZZ17my_kernel_kernel0E18placeholder_shared[832];
	ld.param.u64 	%rd5, [my_kernel_kernel0_param_0];
	ld.param.u64 	%rd6, [my_kernel_kernel0_param_1];
	cvta.to.global.u64 	%rd1, %rd5;
	cvta.to.global.u64 	%rd2, %rd6;
	mov.u32 	%r1, %tid.x;
	shl.b32 	%r43, %r1, 2;
	cvt.u16.u32 	%rs3, %r1;
	mul.hi.u16 	%rs1, %rs3, 5462;
	mul.wide.u16 	%r44, %rs1, 585;
	mul.lo.s16 	%rs4, %rs1, 12;
	sub.s16 	%rs5, %rs3, %rs4;
	shr.u16 	%rs2, %rs5, 2;
	mul.lo.s16 	%rs6, %rs2, 65;
	cvt.u32.u16 	%r45, %rs6;
	add.s32 	%r2, %r44, %r45;
	and.b32  	%r3, %r43, 12;
	mov.b32 	%r146, 0;
	mov.f32 	%f444, 0f00000000;
	mov.u32 	%r47, %ctaid.x;
	shr.u32 	%r48, %r47, 3;
	mul.lo.s32 	%r49, %r48, 187200;
	mov.f32 	%f445, %f444;
	mov.f32 	%f446, %f444;
	mov.f32 	%f447, %f444;
	mov.f32 	%f448, %f444;
	mov.f32 	%f449, %f444;
	mov.f32 	%f450, %f444;
	mov.f32 	%f451, %f444;
	mov.f32 	%f452, %f444;
	mov.f32 	%f453, %f444;
	mov.f32 	%f454, %f444;
	mov.f32 	%f455, %f444;
	mov.f32 	%f456, %f444;
	mov.f32 	%f457, %f444;
	mov.f32 	%f458, %f444;
	mov.f32 	%f459, %f444;
	mov.f32 	%f460, %f444;
	mov.f32 	%f461, %f444;
	mov.f32 	%f462, %f444;
	mov.f32 	%f463, %f444;
	mov.f32 	%f464, %f444;
	mov.f32 	%f465, %f444;
	mov.f32 	%f466, %f444;
	mov.f32 	%f467, %f444;
	mov.f32 	%f468, %f444;
	mov.f32 	%f469, %f444;
	mov.f32 	%f470, %f444;
	mov.f32 	%f471, %f444;
	mov.f32 	%f472, %f444;
	mov.f32 	%f473, %f444;
	mov.f32 	%f474, %f444;
	mov.f32 	%f475, %f444;
	mov.f32 	%f476, %f444;
	mov.f32 	%f477, %f444;
	mov.f32 	%f478, %f444;
	mov.f32 	%f479, %f444;
	mov.f32 	%f480, %f444;
	mov.f32 	%f481, %f444;
	mov.f32 	%f482, %f444;
	mov.f32 	%f483, %f444;
	mov.f32 	%f484, %f444;
	mov.f32 	%f485, %f444;
	mov.f32 	%f486, %f444;
	mov.f32 	%f487, %f444;
	mov.f32 	%f488, %f444;
	mov.f32 	%f489, %f444;
	mov.f32 	%f490, %f444;
	mov.f32 	%f491, %f444;
	mov.f32 	%f492, %f444;
	mov.f32 	%f493, %f444;
	mov.f32 	%f494, %f444;
	mov.f32 	%f495, %f444;
	mov.f32 	%f496, %f444;
	mov.f32 	%f497, %f444;
	mov.f32 	%f498, %f444;
	mov.f32 	%f499, %f444;
	mov.f32 	%f500, %f444;
	mov.f32 	%f501, %f444;
	mov.f32 	%f502, %f444;
	mov.f32 	%f503, %f444;
$L__BB0_1:
	bar.sync 	0;
	mad.lo.s32 	%r5, %r146, 13, %r49;
	mov.b32 	%r147, 0;
$L__BB0_2:
	mad.lo.s32 	%r7, %r147, 60, %r1;
	setp.gt.u32 	%p1, %r7, 2924;
	shl.b32 	%r50, %r7, 2;
	mov.u32 	%r51, _ZZ17my_kernel_kernel0E18PaddedInput_shared;
	add.s32 	%r8, %r51, %r50;
	@%p1 bra 	$L__BB0_4;
	cvt.u16.u32 	%rs7, %r7;
	mul.hi.u16 	%rs8, %rs7, 20165;
	shr.u16 	%rs9, %rs8, 2;
	mul.wide.u16 	%r52, %rs9, 832;
	mul.lo.s16 	%rs10, %rs9, 13;
	sub.s16 	%rs11, %rs7, %rs10;
	cvt.u32.u16 	%r53, %rs11;
	add.s32 	%r54, %r5, %r53;
	add.s32 	%r55, %r54, %r52;
	mul.wide.u32 	%rd7, %r55, 4;
	add.s64 	%rd8, %rd1, %rd7;
	ld.global.nc.f32 	%f242, [%rd8];
	st.shared.f32 	[%r8], %f242;
$L__BB0_4:
	setp.eq.s32 	%p2, %r147, 48;
	@%p2 bra 	$L__BB0_12;
	add.s32 	%r9, %r7, 60;
	setp.gt.u32 	%p3, %r9, 2924;
	@%p3 bra 	$L__BB0_7;
	cvt.u16.u32 	%rs12, %r9;
	mul.hi.u16 	%rs13, %rs12, 20165;
	shr.u16 	%rs14, %rs13, 2;
	mul.wide.u16 	%r56, %rs14, 832;
	mul.lo.s16 	%rs15, %rs14, 13;
	sub.s16 	%rs16, %rs12, %rs15;
	cvt.u32.u16 	%r57, %rs16;
	add.s32 	%r58, %r5, %r57;
	add.s32 	%r59, %r58, %r56;
	mul.wide.u32 	%rd9, %r59, 4;
	add.s64 	%rd10, %rd1, %rd9;
	ld.global.nc.f32 	%f243, [%rd10];
	st.shared.f32 	[%r8+240], %f243;
$L__BB0_7:
	add.s32 	%r10, %r7, 120;
	setp.gt.u32 	%p4, %r10, 2924;
	@%p4 bra 	$L__BB0_9;
	cvt.u16.u32 	%rs17, %r10;
	mul.hi.u16 	%rs18, %rs17, 20165;
	shr.u16 	%rs19, %rs18, 2;
	mul.wide.u16 	%r60, %rs19, 832;
	mul.lo.s16 	%rs20, %rs19, 13;
	sub.s16 	%rs21, %rs17, %rs20;
	cvt.u32.u16 	%r61, %rs21;
	add.s32 	%r62, %r5, %r61;
	add.s32 	%r63, %r62, %r60;
	mul.wide.u32 	%rd11, %r63, 4;
	add.s64 	%rd12, %rd1, %rd11;
	ld.global.nc.f32 	%f244, [%rd12];
	st.shared.f32 	[%r8+480], %f244;
$L__BB0_9:
	add.s32 	%r11, %r7, 180;
	setp.gt.u32 	%p5, %r11, 2924;
	@%p5 bra 	$L__BB0_11;
	cvt.u16.u32 	%rs22, %r11;
	mul.hi.u16 	%rs23, %rs22, 20165;
	shr.u16 	%rs24, %rs23, 2;
	mul.wide.u16 	%r64, %rs24, 832;
	mul.lo.s16 	%rs25, %rs24, 13;
	sub.s16 	%rs26, %rs22, %rs25;
	cvt.u32.u16 	%r65, %rs26;
	add.s32 	%r66, %r5, %r65;
	add.s32 	%r67, %r66, %r64;
	mul.wide.u32 	%rd13, %r67, 4;
	add.s64 	%rd14, %rd1, %rd13;
	ld.global.nc.f32 	%f245, [%rd14];
	st.shared.f32 	[%r8+720], %f245;
$L__BB0_11:
	add.s32 	%r147, %r147, 4;
	bra.uni 	$L__BB0_2;
$L__BB0_12:
	mul.lo.s32 	%r69, %r146, 1664;
	mov.u32 	%r70, %ctaid.x;
	shl.b32 	%r71, %r70, 4;
	and.b32  	%r72, %r71, 112;
	or.b32  	%r13, %r69, %r72;
	mov.b32 	%r148, 0;
$L__BB0_13:
	setp.gt.u32 	%p6, %r1, 3;
	mad.lo.s32 	%r15, %r1, 52, %r148;
	setp.gt.u32 	%p7, %r15, 207;
	shl.b32 	%r73, %r15, 2;
	mov.u32 	%r74, _ZZ17my_kernel_kernel0E18placeholder_shared;
	add.s32 	%r16, %r74, %r73;
	or.pred  	%p8, %p6, %p7;
	@%p8 bra 	$L__BB0_15;
	shl.b32 	%r75, %r15, 3;
	and.b32  	%r76, %r75, 1920;
	and.b32  	%r77, %r15, 12;
	add.s32 	%r78, %r13, %r77;
	add.s32 	%r79, %r78, %r76;
	mul.wide.u32 	%rd15, %r79, 4;
	add.s64 	%rd16, %rd2, %rd15;
	ld.global.nc.f32 	%f246, [%rd16];
	st.shared.f32 	[%r16], %f246;
$L__BB0_15:
	add.s32 	%r17, %r15, 1;
	setp.gt.u32 	%p10, %r17, 207;
	or.pred  	%p11, %p6, %p10;
	@%p11 bra 	$L__BB0_17;
	shl.b32 	%r80, %r17, 3;
	and.b32  	%r81, %r80, 1920;
	and.b32  	%r82, %r17, 13;
	add.s32 	%r83, %r13, %r82;
	add.s32 	%r84, %r83, %r81;
	mul.wide.u32 	%rd17, %r84, 4;
	add.s64 	%rd18, %rd2, %rd17;
	ld.global.nc.f32 	%f247, [%rd18];
	st.shared.f32 	[%r16+4], %f247;
$L__BB0_17:
	add.s32 	%r18, %r15, 2;
	setp.gt.u32 	%p13, %r18, 207;
	or.pred  	%p14, %p6, %p13;
	@%p14 bra 	$L__BB0_19;
	shl.b32 	%r85, %r18, 3;
	and.b32  	%r86, %r85, 1920;
	and.b32  	%r87, %r18, 14;
	add.s32 	%r88, %r13, %r87;
	add.s32 	%r89, %r88, %r86;
	mul.wide.u32 	%rd19, %r89, 4;
	add.s64 	%rd20, %rd2, %rd19;
	ld.global.nc.f32 	%f248, [%rd20];
	st.shared.f32 	[%r16+8], %f248;
$L__BB0_19:
	add.s32 	%r19, %r15, 3;
	setp.gt.u32 	%p16, %r19, 207;
	or.pred  	%p17, %p6, %p16;
	@%p17 bra 	$L__BB0_21;
	shl.b32 	%r90, %r19, 3;
	and.b32  	%r91, %r90, 1920;
	and.b32  	%r92, %r19, 15;
	add.s32 	%r93, %r13, %r92;
	add.s32 	%r94, %r93, %r91;
	mul.wide.u32 	%rd21, %r94, 4;
	add.s64 	%rd22, %rd2, %rd21;
	ld.global.nc.f32 	%f249, [%rd22];
	st.shared.f32 	[%r16+12], %f249;
$L__BB0_21:
	add.s32 	%r148, %r148, 4;
	setp.ne.s32 	%p18, %r148, 52;
	@%p18 bra 	$L__BB0_13;
	bar.sync 	0;
	mov.b32 	%r149, 0;
$L__BB0_23:
	add.s32 	%r96, %r2, %r149;
	shl.b32 	%r97, %r96, 2;
	mov.u32 	%r98, _ZZ17my_kernel_kernel0E18PaddedInput_shared;
	add.s32 	%r22, %r98, %r97;
	ld.shared.f32 	%f250, [%r22];
	shl.b32 	%r99, %r3, 2;
	shl.b32 	%r100, %r149, 6;
	or.b32  	%r101, %r100, %r99;
	mov.u32 	%r102, _ZZ17my_kernel_kernel0E18placeholder_shared;
	add.s32 	%r23, %r102, %r101;
	ld.shared.f32 	%f251, [%r23];
	fma.rn.f32 	%f503, %f250, %f251, %f503;
	ld.shared.f32 	%f252, [%r23+4];
	fma.rn.f32 	%f502, %f250, %f252, %f502;
	ld.shared.f32 	%f253, [%r23+8];
	fma.rn.f32 	%f501, %f250, %f253, %f501;
	ld.shared.f32 	%f254, [%r23+12];
	fma.rn.f32 	%f500, %f250, %f254, %f500;
	ld.shared.f32 	%f255, [%r22+780];
	fma.rn.f32 	%f483, %f255, %f251, %f483;
	fma.rn.f32 	%f482, %f255, %f252, %f482;
	fma.rn.f32 	%f481, %f255, %f253, %f481;
	fma.rn.f32 	%f480, %f255, %f254, %f480;
	ld.shared.f32 	%f256, [%r22+1560];
	fma.rn.f32 	%f463, %f256, %f251, %f463;
	fma.rn.f32 	%f462, %f256, %f252, %f462;
	fma.rn.f32 	%f461, %f256, %f253, %f461;
	fma.rn.f32 	%f460, %f256, %f254, %f460;
	setp.ne.s32 	%p19, %r149, 12;
	@%p19 bra 	$L__BB0_34;
	mov.b32 	%r150, 0;
$L__BB0_25:
	add.s32 	%r104, %r2, %r150;
	shl.b32 	%r105, %r104, 2;
	mov.u32 	%r106, _ZZ17my_kernel_kernel0E18PaddedInput_shared;
	add.s32 	%r26, %r106, %r105;
	ld.shared.f32 	%f264, [%r26+52];
	shl.b32 	%r107, %r3, 2;
	shl.b32 	%r108, %r150, 6;
	or.b32  	%r109, %r108, %r107;
	mov.u32 	%r110, _ZZ17my_kernel_kernel0E18placeholder_shared;
	add.s32 	%r27, %r110, %r109;
	ld.shared.f32 	%f265, [%r27];
	fma.rn.f32 	%f499, %f264, %f265, %f499;
	ld.shared.f32 	%f266, [%r27+4];
	fma.rn.f32 	%f498, %f264, %f266, %f498;
	ld.shared.f32 	%f267, [%r27+8];
	fma.rn.f32 	%f497, %f264, %f267, %f497;
	ld.shared.f32 	%f268, [%r27+12];
	fma.rn.f32 	%f496, %f264, %f268, %f496;
	ld.shared.f32 	%f269, [%r26+832];
	fma.rn.f32 	%f479, %f269, %f265, %f479;
	fma.rn.f32 	%f478, %f269, %f266, %f478;
	fma.rn.f32 	%f477, %f269, %f267, %f477;
	fma.rn.f32 	%f476, %f269, %f268, %f476;
	ld.shared.f32 	%f270, [%r26+1612];
	fma.rn.f32 	%f459, %f270, %f265, %f459;
	fma.rn.f32 	%f458, %f270, %f266, %f458;
	fma.rn.f32 	%f457, %f270, %f267, %f457;
	fma.rn.f32 	%f456, %f270, %f268, %f456;
	setp.ne.s32 	%p20, %r150, 12;
	@%p20 bra 	$L__BB0_35;
	mov.b32 	%r151, 0;
$L__BB0_27:
	add.s32 	%r112, %r2, %r151;
	shl.b32 	%r113, %r112, 2;
	mov.u32 	%r114, _ZZ17my_kernel_kernel0E18PaddedInput_shared;
	add.s32 	%r30, %r114, %r113;
	ld.shared.f32 	%f278, [%r30+104];
	shl.b32 	%r115, %r3, 2;
	shl.b32 	%r116, %r151, 6;
	or.b32  	%r117, %r116, %r115;
	mov.u32 	%r118, _ZZ17my_kernel_kernel0E18placeholder_shared;
	add.s32 	%r31, %r118, %r117;
	ld.shared.f32 	%f279, [%r31];
	fma.rn.f32 	%f495, %f278, %f279, %f495;
	ld.shared.f32 	%f280, [%r31+4];
	fma.rn.f32 	%f494, %f278, %f280, %f494;
	ld.shared.f32 	%f281, [%r31+8];
	fma.rn.f32 	%f493, %f278, %f281, %f493;
	ld.shared.f32 	%f282, [%r31+12];
	fma.rn.f32 	%f492, %f278, %f282, %f492;
	ld.shared.f32 	%f283, [%r30+884];
	fma.rn.f32 	%f475, %f283, %f279, %f475;
	fma.rn.f32 	%f474, %f283, %f280, %f474;
	fma.rn.f32 	%f473, %f283, %f281, %f473;
	fma.rn.f32 	%f472, %f283, %f282, %f472;
	ld.shared.f32 	%f284, [%r30+1664];
	fma.rn.f32 	%f455, %f284, %f279, %f455;
	fma.rn.f32 	%f454, %f284, %f280, %f454;
	fma.rn.f32 	%f453, %f284, %f281, %f453;
	fma.rn.f32 	%f452, %f284, %f282, %f452;
	setp.ne.s32 	%p21, %r151, 12;
	@%p21 bra 	$L__BB0_36;
	mov.b32 	%r152, 0;
$L__BB0_29:
	add.s32 	%r120, %r2, %r152;
	shl.b32 	%r121, %r120, 2;
	mov.u32 	%r122, _ZZ17my_kernel_kernel0E18PaddedInput_shared;
	add.s32 	%r34, %r122, %r121;
	ld.shared.f32 	%f292, [%r34+156];
	shl.b32 	%r123, %r3, 2;
	shl.b32 	%r124, %r152, 6;
	or.b32  	%r125, %r124, %r123;
	mov.u32 	%r126, _ZZ17my_kernel_kernel0E18placeholder_shared;
	add.s32 	%r35, %r126, %r125;
	ld.shared.f32 	%f293, [%r35];
	fma.rn.f32 	%f491, %f292, %f293, %f491;
	ld.shared.f32 	%f294, [%r35+4];
	fma.rn.f32 	%f490, %f292, %f294, %f490;
	ld.shared.f32 	%f295, [%r35+8];
	fma.rn.f32 	%f489, %f292, %f295, %f489;
	ld.shared.f32 	%f296, [%r35+12];
	fma.rn.f32 	%f488, %f292, %f296, %f488;
	ld.shared.f32 	%f297, [%r34+936];
	fma.rn.f32 	%f471, %f297, %f293, %f471;
	fma.rn.f32 	%f470, %f297, %f294, %f470;
	fma.rn.f32 	%f469, %f297, %f295, %f469;
	fma.rn.f32 	%f468, %f297, %f296, %f468;
	ld.shared.f32 	%f298, [%r34+1716];
	fma.rn.f32 	%f451, %f298, %f293, %f451;
	fma.rn.f32 	%f450, %f298, %f294, %f450;
	fma.rn.f32 	%f449, %f298, %f295, %f449;
	fma.rn.f32 	%f448, %f298, %f296, %f448;
	setp.ne.s32 	%p22, %r152, 12;
	@%p22 bra 	$L__BB0_37;
	mov.b32 	%r153, 0;
$L__BB0_31:
	add.s32 	%r128, %r2, %r153;
	shl.b32 	%r129, %r128, 2;
	mov.u32 	%r130, _ZZ17my_kernel_kernel0E18PaddedInput_shared;
	add.s32 	%r38, %r130, %r129;
	ld.shared.f32 	%f306, [%r38+208];
	shl.b32 	%r131, %r3, 2;
	shl.b32 	%r132, %r153, 6;
	or.b32  	%r133, %r132, %r131;
	mov.u32 	%r134, _ZZ17my_kernel_kernel0E18placeholder_shared;
	add.s32 	%r39, %r134, %r133;
	ld.shared.f32 	%f307, [%r39];
	fma.rn.f32 	%f487, %f306, %f307, %f487;
	ld.shared.f32 	%f308, [%r39+4];
	fma.rn.f32 	%f486, %f306, %f308, %f486;
	ld.shared.f32 	%f309, [%r39+8];
	fma.rn.f32 	%f485, %f306, %f309, %f485;
	ld.shared.f32 	%f310, [%r39+12];
	fma.rn.f32 	%f484, %f306, %f310, %f484;
	ld.shared.f32 	%f311, [%r38+988];
	fma.rn.f32 	%f467, %f311, %f307, %f467;
	fma.rn.f32 	%f466, %f311, %f308, %f466;
	fma.rn.f32 	%f465, %f311, %f309, %f465;
	fma.rn.f32 	%f464, %f311, %f310, %f464;
	ld.shared.f32 	%f312, [%r38+1768];
	fma.rn.f32 	%f447, %f312, %f307, %f447;
	fma.rn.f32 	%f446, %f312, %f308, %f446;
	fma.rn.f32 	%f445, %f312, %f309, %f445;
	fma.rn.f32 	%f444, %f312, %f310, %f444;
	setp.ne.s32 	%p23, %r153, 12;
	@%p23 bra 	$L__BB0_38;
	add.s32 	%r146, %r146, 1;
	setp.eq.s32 	%p24, %r146, 64;
	@%p24 bra 	$L__BB0_33;
	bra.uni 	$L__BB0_1;
$L__BB0_33:
	ld.param.u64 	%rd30, [my_kernel_kernel0_param_3];
	ld.param.u64 	%rd29, [my_kernel_kernel0_param_2];
	cvta.to.global.u64 	%rd23, %rd29;
	cvta.to.global.u64 	%rd24, %rd30;
	mov.u32 	%r135, %ctaid.x;
	shl.b32 	%r136, %r135, 4;
	and.b32  	%r137, %r136, 112;
	or.b32  	%r138, %r137, %r3;
	shr.u32 	%r139, %r135, 3;
	mul.lo.s32 	%r140, %r139, 28800;
	mul.wide.u16 	%r141, %rs1, 5760;
	mul.lo.s16 	%rs27, %rs2, 640;
	cvt.u32.u16 	%r142, %rs27;
	or.b32  	%r143, %r138, %r140;
	add.s32 	%r144, %r143, %r141;
	add.s32 	%r145, %r144, %r142;
	mul.wide.u32 	%rd25, %r138, 4;
	add.s64 	%rd26, %rd24, %rd25;
	ld.global.nc.f32 	%f320, [%rd26];
	add.f32 	%f321, %f503, %f320;
	max.f32 	%f322, %f321, 0f00000000;
	mul.wide.u32 	%rd27, %r145, 4;
	add.s64 	%rd28, %rd23, %rd27;
	st.global.f32 	[%rd28], %f322;
	ld.global.nc.f32 	%f323, [%rd26+4];
	add.f32 	%f324, %f502, %f323;
	max.f32 	%f325, %f324, 0f00000000;
	st.global.f32 	[%rd28+4], %f325;
	ld.global.nc.f32 	%f326, [%rd26+8];
	add.f32 	%f327, %f501, %f326;
	max.f32 	%f328, %f327, 0f00000000;
	st.global.f32 	[%rd28+8], %f328;
	ld.global.nc.f32 	%f329, [%rd26+12];
	add.f32 	%f330, %f500, %f329;
	max.f32 	%f331, %f330, 0f00000000;
	st.global.f32 	[%rd28+12], %f331;
	add.f32 	%f332, %f499, %f320;
	max.f32 	%f333, %f332, 0f00000000;
	st.global.f32 	[%rd28+512], %f333;
	add.f32 	%f334, %f498, %f323;
	max.f32 	%f335, %f334, 0f00000000;
	st.global.f32 	[%rd28+516], %f335;
	add.f32 	%f336, %f497, %f326;
	max.f32 	%f337, %f336, 0f00000000;
	st.global.f32 	[%rd28+520], %f337;
	add.f32 	%f338, %f496, %f329;
	max.f32 	%f339, %f338, 0f00000000;
	st.global.f32 	[%rd28+524], %f339;
	add.f32 	%f340, %f495, %f320;
	max.f32 	%f341, %f340, 0f00000000;
	st.global.f32 	[%rd28+1024], %f341;
	add.f32 	%f342, %f494, %f323;
	max.f32 	%f343, %f342, 0f00000000;
	st.global.f32 	[%rd28+1028], %f343;
	add.f32 	%f344, %f493, %f326;
	max.f32 	%f345, %f344, 0f00000000;
	st.global.f32 	[%rd28+1032], %f345;
	add.f32 	%f346, %f492, %f329;
	max.f32 	%f347, %f346, 0f00000000;
	st.global.f32 	[%rd28+1036], %f347;
	add.f32 	%f348, %f491, %f320;
	max.f32 	%f349, %f348, 0f00000000;
	st.global.f32 	[%rd28+1536], %f349;
	add.f32 	%f350, %f490, %f323;
	max.f32 	%f351, %f350, 0f00000000;
	st.global.f32 	[%rd28+1540], %f351;
	add.f32 	%f352, %f489, %f326;
	max.f32 	%f353, %f352, 0f00000000;
	st.global.f32 	[%rd28+1544], %f353;
	add.f32 	%f354, %f488, %f329;
	max.f32 	%f355, %f354, 0f00000000;
	st.global.f32 	[%rd28+1548], %f355;
	add.f32 	%f356, %f487, %f320;
	max.f32 	%f357, %f356, 0f00000000;
	st.global.f32 	[%rd28+2048], %f357;
	add.f32 	%f358, %f486, %f323;
	max.f32 	%f359, %f358, 0f00000000;
	st.global.f32 	[%rd28+2052], %f359;
	add.f32 	%f360, %f485, %f326;
	max.f32 	%f361, %f360, 0f00000000;
	st.global.f32 	[%rd28+2056], %f361;
	add.f32 	%f362, %f484, %f329;
	max.f32 	%f363, %f362, 0f00000000;
	st.global.f32 	[%rd28+2060], %f363;
	add.f32 	%f364, %f483, %f320;
	max.f32 	%f365, %f364, 0f00000000;
	st.global.f32 	[%rd28+7680], %f365;
	add.f32 	%f366, %f482, %f323;
	max.f32 	%f367, %f366, 0f00000000;
	st.global.f32 	[%rd28+7684], %f367;
	add.f32 	%f368, %f481, %f326;
	max.f32 	%f369, %f368, 0f00000000;
	st.global.f32 	[%rd28+7688], %f369;
	add.f32 	%f370, %f480, %f329;
	max.f32 	%f371, %f370, 0f00000000;
	st.global.f32 	[%rd28+7692], %f371;
	add.f32 	%f372, %f479, %f320;
	max.f32 	%f373, %f372, 0f00000000;
	st.global.f32 	[%rd28+8192], %f373;
	add.f32 	%f374, %f478, %f323;
	max.f32 	%f375, %f374, 0f00000000;
	st.global.f32 	[%rd28+8196], %f375;
	add.f32 	%f376, %f477, %f326;
	max.f32 	%f377, %f376, 0f00000000;
	st.global.f32 	[%rd28+8200], %f377;
	add.f32 	%f378, %f476, %f329;
	max.f32 	%f379, %f378, 0f00000000;
	st.global.f32 	[%rd28+8204], %f379;
	add.f32 	%f380, %f475, %f320;
	max.f32 	%f381, %f380, 0f00000000;
	st.global.f32 	[%rd28+8704], %f381;
	add.f32 	%f382, %f474, %f323;
	max.f32 	%f383, %f382, 0f00000000;
	st.global.f32 	[%rd28+8708], %f383;
	add.f32 	%f384, %f473, %f326;
	max.f32 	%f385, %f384, 0f00000000;
	st.global.f32 	[%rd28+8712], %f385;
	add.f32 	%f386, %f472, %f329;
	max.f32 	%f387, %f386, 0f00000000;
	st.global.f32 	[%rd28+8716], %f387;
	add.f32 	%f388, %f471, %f320;
	max.f32 	%f389, %f388, 0f00000000;
	st.global.f32 	[%rd28+9216], %f389;
	add.f32 	%f390, %f470, %f323;
	max.f32 	%f391, %f390, 0f00000000;
	st.global.f32 	[%rd28+9220], %f391;
	add.f32 	%f392, %f469, %f326;
	max.f32 	%f393, %f392, 0f00000000;
	st.global.f32 	[%rd28+9224], %f393;
	add.f32 	%f394, %f468, %f329;
	max.f32 	%f395, %f394, 0f00000000;
	st.global.f32 	[%rd28+9228], %f395;
	add.f32 	%f396, %f467, %f320;
	max.f32 	%f397, %f396, 0f00000000;
	st.global.f32 	[%rd28+9728], %f397;
	add.f32 	%f398, %f466, %f323;
	max.f32 	%f399, %f398, 0f00000000;
	st.global.f32 	[%rd28+9732], %f399;
	add.f32 	%f400, %f465, %f326;
	max.f32 	%f401, %f400, 0f00000000;
	st.global.f32 	[%rd28+9736], %f401;
	add.f32 	%f402, %f464, %f329;
	max.f32 	%f403, %f402, 0f00000000;
	st.global.f32 	[%rd28+9740], %f403;
	add.f32 	%f404, %f463, %f320;
	max.f32 	%f405, %f404, 0f00000000;
	st.global.f32 	[%rd28+15360], %f405;
	add.f32 	%f406, %f462, %f323;
	max.f32 	%f407, %f406, 0f00000000;
	st.global.f32 	[%rd28+15364], %f407;
	add.f32 	%f408, %f461, %f326;
	max.f32 	%f409, %f408, 0f00000000;
	st.global.f32 	[%rd28+15368], %f409;
	add.f32 	%f410, %f460, %f329;
	max.f32 	%f411, %f410, 0f00000000;
	st.global.f32 	[%rd28+15372], %f411;
	add.f32 	%f412, %f459, %f320;
	max.f32 	%f413, %f412, 0f00000000;
	st.global.f32 	[%rd28+15872], %f413;
	add.f32 	%f414, %f458, %f323;
	max.f32 	%f415, %f414, 0f00000000;
	st.global.f32 	[%rd28+15876], %f415;
	add.f32 	%f416, %f457, %f326;
	max.f32 	%f417, %f416, 0f00000000;
	st.global.f32 	[%rd28+15880], %f417;
	add.f32 	%f418, %f456, %f329;
	max.f32 	%f419, %f418, 0f00000000;
	st.global.f32 	[%rd28+15884], %f419;
	add.f32 	%f420, %f455, %f320;
	max.f32 	%f421, %f420, 0f00000000;
	st.global.f32 	[%rd28+16384], %f421;
	add.f32 	%f422, %f454, %f323;
	max.f32 	%f423, %f422, 0f00000000;
	st.global.f32 	[%rd28+16388], %f423;
	add.f32 	%f424, %f453, %f326;
	max.f32 	%f425, %f424, 0f00000000;
	st.global.f32 	[%rd28+16392], %f425;
	add.f32 	%f426, %f452, %f329;
	max.f32 	%f427, %f426, 0f00000000;
	st.global.f32 	[%rd28+16396], %f427;
	add.f32 	%f428, %f451, %f320;
	max.f32 	%f429, %f428, 0f00000000;
	st.global.f32 	[%rd28+16896], %f429;
	add.f32 	%f430, %f450, %f323;
	max.f32 	%f431, %f430, 0f00000000;
	st.global.f32 	[%rd28+16900], %f431;
	add.f32 	%f432, %f449, %f326;
	max.f32 	%f433, %f432, 0f00000000;
	st.global.f32 	[%rd28+16904], %f433;
	add.f32 	%f434, %f448, %f329;
	max.f32 	%f435, %f434, 0f00000000;
	st.global.f32 	[%rd28+16908], %f435;
	add.f32 	%f436, %f447, %f320;
	max.f32 	%f437, %f436, 0f00000000;
	st.global.f32 	[%rd28+17408], %f437;
	add.f32 	%f438, %f446, %f323;
	max.f32 	%f439, %f438, 0f00000000;
	st.global.f32 	[%rd28+17412], %f439;
	add.f32 	%f440, %f445, %f326;
	max.f32 	%f441, %f440, 0f00000000;
	st.global.f32 	[%rd28+17416], %f441;
	add.f32 	%f442, %f444, %f329;
	max.f32 	%f443, %f442, 0f00000000;
	st.global.f32 	[%rd28+17420], %f443;
	ret;
$L__BB0_34:
	ld.shared.f32 	%f257, [%r22+4];
	ld.shared.f32 	%f258, [%r23+64];
	fma.rn.f32 	%f503, %f257, %f258, %f503;
	ld.shared.f32 	%f259, [%r23+68];
	fma.rn.f32 	%f502, %f257, %f259, %f502;
	ld.shared.f32 	%f260, [%r23+72];
	fma.rn.f32 	%f501, %f257, %f260, %f501;
	ld.shared.f32 	%f261, [%r23+76];
	fma.rn.f32 	%f500, %f257, %f261, %f500;
	ld.shared.f32 	%f262, [%r22+784];
	fma.rn.f32 	%f483, %f262, %f258, %f483;
	fma.rn.f32 	%f482, %f262, %f259, %f482;
	fma.rn.f32 	%f481, %f262, %f260, %f481;
	fma.rn.f32 	%f480, %f262, %f261, %f480;
	ld.shared.f32 	%f263, [%r22+1564];
	fma.rn.f32 	%f463, %f263, %f258, %f463;
	fma.rn.f32 	%f462, %f263, %f259, %f462;
	fma.rn.f32 	%f461, %f263, %f260, %f461;
	fma.rn.f32 	%f460, %f263, %f261, %f460;
	add.s32 	%r149, %r149, 2;
	bra.uni 	$L__BB0_23;
$L__BB0_35:
	ld.shared.f32 	%f271, [%r26+56];
	ld.shared.f32 	%f272, [%r27+64];
	fma.rn.f32 	%f499, %f271, %f272, %f499;
	ld.shared.f32 	%f273, [%r27+68];
	fma.rn.f32 	%f498, %f271, %f273, %f498;
	ld.shared.f32 	%f274, [%r27+72];
	fma.rn.f32 	%f497, %f271, %f274, %f497;
	ld.shared.f32 	%f275, [%r27+76];
	fma.rn.f32 	%f496, %f271, %f275, %f496;
	ld.shared.f32 	%f276, [%r26+836];
	fma.rn.f32 	%f479, %f276, %f272, %f479;
	fma.rn.f32 	%f478, %f276, %f273, %f478;
	fma.rn.f32 	%f477, %f276, %f274, %f477;
	fma.rn.f32 	%f476, %f276, %f275, %f476;
	ld.shared.f32 	%f277, [%r26+1616];
	fma.rn.f32 	%f459, %f277, %f272, %f459;
	fma.rn.f32 	%f458, %f277, %f273, %f458;
	fma.rn.f32 	%f457, %f277, %f274, %f457;
	fma.rn.f32 	%f456, %f277, %f275, %f456;
	add.s32 	%r150, %r150, 2;
	bra.uni 	$L__BB0_25;
$L__BB0_36:
	ld.shared.f32 	%f285, [%r30+108];
	ld.shared.f32 	%f286, [%r31+64];
	fma.rn.f32 	%f495, %f285, %f286, %f495;
	ld.shared.f32 	%f287, [%r31+68];
	fma.rn.f32 	%f494, %f285, %f287, %f494;
	ld.shared.f32 	%f288, [%r31+72];
	fma.rn.f32 	%f493, %f285, %f288, %f493;
	ld.shared.f32 	%f289, [%r31+76];
	fma.rn.f32 	%f492, %f285, %f289, %f492;
	ld.shared.f32 	%f290, [%r30+888];
	fma.rn.f32 	%f475, %f290, %f286, %f475;
	fma.rn.f32 	%f474, %f290, %f287, %f474;
	fma.rn.f32 	%f473, %f290, %f288, %f473;
	fma.rn.f32 	%f472, %f290, %f289, %f472;
	ld.shared.f32 	%f291, [%r30+1668];
	fma.rn.f32 	%f455, %f291, %f286, %f455;
	fma.rn.f32 	%f454, %f291, %f287, %f454;
	fma.rn.f32 	%f453, %f291, %f288, %f453;
	fma.rn.f32 	%f452, %f291, %f289, %f452;
	add.s32 	%r151, %r151, 2;
	bra.uni 	$L__BB0_27;
$L__BB0_37:
	ld.shared.f32 	%f299, [%r34+160];
	ld.shared.f32 	%f300, [%r35+64];
	fma.rn.f32 	%f491, %f299, %f300, %f491;
	ld.shared.f32 	%f301, [%r35+68];
	fma.rn.f32 	%f490, %f299, %f301, %f490;
	ld.shared.f32 	%f302, [%r35+72];
	fma.rn.f32 	%f489, %f299, %f302, %f489;
	ld.shared.f32 	%f303, [%r35+76];
	fma.rn.f32 	%f488, %f299, %f303, %f488;
	ld.shared.f32 	%f304, [%r34+940];
	fma.rn.f32 	%f471, %f304, %f300, %f471;
	fma.rn.f32 	%f470, %f304, %f301, %f470;
	fma.rn.f32 	%f469, %f304, %f302, %f469;
	fma.rn.f32 	%f468, %f304, %f303, %f468;
	ld.shared.f32 	%f305, [%r34+1720];
	fma.rn.f32 	%f451, %f305, %f300, %f451;
	fma.rn.f32 	%f450, %f305, %f301, %f450;
	fma.rn.f32 	%f449, %f305, %f302, %f449;
	fma.rn.f32 	%f448, %f305, %f303, %f448;
	add.s32 	%r152, %r152, 2;
	bra.uni 	$L__BB0_29;
$L__BB0_38:
	ld.shared.f32 	%f313, [%r38+212];
	ld.shared.f32 	%f314, [%r39+64];
	fma.rn.f32 	%f487, %f313, %f314, %f487;
	ld.shared.f32 	%f315, [%r39+68];
	fma.rn.f32 	%f486, %f313, %f315, %f486;
	ld.shared.f32 	%f316, [%r39+72];
	fma.rn.f32 	%f485, %f313, %f316, %f485;
	ld.shared.f32 	%f317, [%r39+76];
	fma.rn.f32 	%f484, %f313, %f317, %f484;
	ld.shared.f32 	%f318, [%r38+992];
	fma.rn.f32 	%f467, %f318, %f314, %f467;
	fma.rn.f32 	%f466, %f318, %f315, %f466;
	fma.rn.f32 	%f465, %f318, %f316, %f465;
	fma.rn.f32 	%f464, %f318, %f317, %f464;
	ld.shared.f32 	%f319, [%r38+1772];
	fma.rn.f32 	%f447, %f319, %f314, %f447;
	fma.rn.f32 	%f446, %f319, %f315, %f446;
	fma.rn.f32 	%f445, %f319, %f316, %f445;
	fma.rn.f32 	%f444, %f319, %f317, %f444;
	add.s32 	%r153, %r153, 2;
	bra.uni 	$L__BB0_31;

}


// ===== COMPILED SASS (sm_100) =====

	.target	sm_100

	.elftype	@"ET_EXEC"


//--------------------- .note.nv.tkinfo           --------------------------
	.section	.note.nv.tkinfo,"",@"SHT_NOTE"
	.sectionflags	@"SHF_NOTE_NV_TKINFO"
	.tkinfo
        /*0018*/ 	.word	0x00000002
        /*0030*/ 	.string	""
        /*0030*/ 	.string	"ptxas"
        /*0030*/ 	.string	"Cuda compilation tools, release 13.0, V13.0.88"
        /*0030*/ 	.string	"Build cuda_13.0.r13.0/compiler.36424714_0"
        /*0030*/ 	.string	"-arch sm_100 -m 64 "



//--------------------- .note.nv.cuinfo           --------------------------
	.section	.note.nv.cuinfo,"",@"SHT_NOTE"
	.sectionflags	@"SHF_NOTE_NV_CUINFO"
        /*0018*/ 	.short	0x0002
        /*001a*/ 	.short	0x0064
        /*001c*/ 	.short	0x0082
	.zero		2


//--------------------- .nv.info                  --------------------------
	.section	.nv.info,"",@"SHT_CUDA_INFO"
	.align	4


	//----- nvinfo : EIATTR_REGCOUNT
	.align		4
        /*0000*/ 	.byte	0x04, 0x2f
        /*0002*/ 	.short	(.L_1 - .L_0)
	.align		4
.L_0:
        /*0004*/ 	.word	index@(my_kernel_kernel0)
        /*0008*/ 	.word	0x00000050


	//----- nvinfo : EIATTR_FRAME_SIZE
	.align		4
.L_1:
        /*000c*/ 	.byte	0x04, 0x11
        /*000e*/ 	.short	(.L_3 - .L_2)
	.align		4
.L_2:
        /*0010*/ 	.word	index@(my_kernel_kernel0)
        /*0014*/ 	.word	0x00000000


	//----- nvinfo : EIATTR_MIN_STACK_SIZE
	.align		4
.L_3:
        /*0018*/ 	.byte	0x04, 0x12
        /*001a*/ 	.short	(.L_5 - .L_4)
	.align		4
.L_4:
        /*001c*/ 	.word	index@(my_kernel_kernel0)
        /*0020*/ 	.word	0x00000000
.L_5:


//--------------------- .nv.compat                --------------------------
	.section	.nv.compat,"",@"SHT_CUDA_COMPAT_INFO"
	.align	4
        /*0000*/ 	.byte	0x02, 0x09, 0x00, 0x00, 0x02, 0x02, 0x01, 0x00, 0x02, 0x05, 0x05, 0x00, 0x03, 0x07, 0x01, 0x01
        /*0010*/ 	.byte	0x02, 0x03, 0x00, 0x00, 0x02, 0x06, 0x01, 0x00, 0x04, 0x0b, 0x08, 0x00, 0x09, 0x00, 0x00, 0x00
        /*0020*/ 	.byte	0x00, 0x00, 0x00, 0x00


//--------------------- .nv.info.my_kernel_kernel0 --------------------------
	.section	.nv.info.my_kernel_kernel0,"",@"SHT_CUDA_INFO"
	.sectionflags	@""
	.align	4


	//----- nvinfo : EIATTR_CUDA_API_VERSION
	.align		4
        /*0000*/ 	.byte	0x04, 0x37
        /*0002*/ 	.short	(.L_7 - .L_6)
.L_6:
        /*0004*/ 	.word	0x00000082


	//----- nvinfo : EIATTR_KPARAM_INFO
	.align		4
.L_7:
        /*0008*/ 	.byte	0x04, 0x17
        /*000a*/ 	.short	(.L_9 - .L_8)
.L_8:
        /*000c*/ 	.word	0x00000000
        /*0010*/ 	.short	0x0003
        /*0012*/ 	.short	0x0018
        /*0014*/ 	.byte	0x00, 0xf5, 0x21, 0x00


	//----- nvinfo : EIATTR_KPARAM_INFO
	.align		4
.L_9:
        /*0018*/ 	.byte	0x04, 0x17
        /*001a*/ 	.short	(.L_11 - .L_10)
.L_10:
        /*001c*/ 	.word	0x00000000
        /*0020*/ 	.short	0x0002
        /*0022*/ 	.short	0x0010
        /*0024*/ 	.byte	0x00, 0xf5, 0x21, 0x00


	//----- nvinfo : EIATTR_KPARAM_INFO
	.align		4
.L_11:
        /*0028*/ 	.byte	0x04, 0x17
        /*002a*/ 	.short	(.L_13 - .L_12)
.L_12:
        /*002c*/ 	.word	0x00000000
        /*0030*/ 	.short	0x0001
        /*0032*/ 	.short	0x0008
        /*0034*/ 	.byte	0x00, 0xf5, 0x21, 0x00


	//----- nvinfo : EIATTR_KPARAM_INFO
	.align		4
.L_13:
        /*0038*/ 	.byte	0x04, 0x17
        /*003a*/ 	.short	(.L_15 - .L_14)
.L_14:
        /*003c*/ 	.word	0x00000000
        /*0040*/ 	.short	0x0000
        /*0042*/ 	.short	0x0000
        /*0044*/ 	.byte	0x00, 0xf5, 0x21, 0x00


	//----- nvinfo : EIATTR_SPARSE_MMA_MASK
	.align		4
.L_15:
        /*0048*/ 	.byte	0x03, 0x50
        /*004a*/ 	.short	0x0000


	//----- nvinfo : EIATTR_MAXREG_COUNT
	.align		4
        /*004c*/ 	.byte	0x03, 0x1b
        /*004e*/ 	.short	0x00ff


	//----- nvinfo : EIATTR_NUM_BARRIERS
	.align		4
        /*0050*/ 	.byte	0x02, 0x4c
        /*0052*/ 	.byte	0x01
	.zero		1


	//----- nvinfo : EIATTR_MERCURY_ISA_VERSION
	.align		4
        /*0054*/ 	.byte	0x03, 0x5f
        /*0056*/ 	.short	0x0101


	//----- nvinfo : EIATTR_VRC_CTA_INIT_COUNT
	.align		4
        /*0058*/ 	.byte	0x02, 0x4a
	.zero		1
	.zero		1


	//----- nvinfo : EIATTR_EXIT_INSTR_OFFSETS
	.align		4
        /*005c*/ 	.byte	0x04, 0x1c
        /*005e*/ 	.short	(.L_17 - .L_16)


	//   ....[0]....
.L_16:
        /*0060*/ 	.word	0x00005980


	//----- nvinfo : EIATTR_CRS_STACK_SIZE
	.align		4
.L_17:
        /*0064*/ 	.byte	0x04, 0x1e
        /*0066*/ 	.short	(.L_19 - .L_18)
.L_18:
        /*0068*/ 	.word	0x00000000


	//----- nvinfo : EIATTR_CBANK_PARAM_SIZE
	.align		4
.L_19:
        /*006c*/ 	.byte	0x03, 0x19
        /*006e*/ 	.short	0x0020


	//----- nvinfo : EIATTR_PARAM_CBANK
	.align		4
        /*0070*/ 	.byte	0x04, 0x0a
        /*0072*/ 	.short	(.L_21 - .L_20)
	.align		4
.L_20:
        /*0074*/ 	.word	index@(.nv.constant0.my_kernel_kernel0)
        /*0078*/ 	.short	0x0380
        /*007a*/ 	.short	0x0020


	//----- nvinfo : EIATTR_SW_WAR
	.align		4
.L_21:
        /*007c*/ 	.byte	0x04, 0x36
        /*007e*/ 	.short	(.L_23 - .L_22)
.L_22:
        /*0080*/ 	.word	0x00000008
.L_23:


//--------------------- .nv.callgraph             --------------------------
	.section	.nv.callgraph,"",@"SHT_CUDA_CALLGRAPH"
	.align	4
	.sectionentsize	8
	.align		4
        /*0000*/ 	.word	0x00000000
	.align		4
        /*0004*/ 	.word	0xffffffff
	.align		4
        /*0008*/ 	.word	0x00000000
	.align		4
        /*000c*/ 	.word	0xfffffffe
	.align		4
        /*0010*/ 	.word	0x00000000
	.align		4
        /*0014*/ 	.word	0xfffffffd
	.align		4
        /*0018*/ 	.word	0x00000000
	.align		4
        /*001c*/ 	.word	0xfffffffc


//--------------------- .text.my_kernel_kernel0   --------------------------
	.section	.text.my_kernel_kernel0,"ax",@progbits
	.align	128
        .global         my_kernel_kernel0
        .type           my_kernel_kernel0,@function
        .size           my_kernel_kernel0,(.L_x_7 - my_kernel_kernel0)
        .other          my_kernel_kernel0,@"STO_CUDA_ENTRY STV_DEFAULT"
my_kernel_kernel0:
.text.my_kernel_kernel0:
[----:B------:R-:W-:Y:S01]  /*0000*/  LDC R1, c[0x0][0x37c] ;  /* 0x0000df00ff017b82 */ /* 0x000fe20000000800 */
[----:B------:R-:W0:Y:S07]  /*0010*/  S2R R0, SR_TID.X ;  /* 0x0000000000007919 */ /* 0x000e2e0000002100 */
[----:B------:R-:W1:Y:S01]  /*0020*/  S2UR UR5, SR_CTAID.X ;  /* 0x00000000000579c3 */ /* 0x000e620000002500 */
[----:B------:R-:W-:Y:S01]  /*0030*/  HFMA2 R34, -RZ, RZ, 0, 0 ;  /* 0x00000000ff227431 */ /* 0x000fe200000001ff */
[----:B------:R-:W-:Y:S01]  /*0040*/  CS2R R32, SRZ ;  /* 0x0000000000207805 */ /* 0x000fe2000001ff00 */
[----:B------:R-:W-:Y:S01]  /*0050*/  HFMA2 R70, -RZ, RZ, 0, 0 ;  /* 0x00000000ff467431 */ /* 0x000fe200000001ff */
[----:B------:R-:W-:-:S02]  /*0060*/  CS2R R30, SRZ ;  /* 0x00000000001e7805 */ /* 0x000fc4000001ff00 */
[----:B------:R-:W-:Y:S02]  /*0070*/  CS2R R22, SRZ ;  /* 0x0000000000167805 */ /* 0x000fe4000001ff00 */
[----:B------:R-:W-:Y:S02]  /*0080*/  CS2R R20, SRZ ;  /* 0x0000000000147805 */ /* 0x000fe4000001ff00 */
[----:B------:R-:W-:Y:S02]  /*0090*/  CS2R R18, SRZ ;  /* 0x0000000000127805 */ /* 0x000fe4000001ff00 */
[----:B------:R-:W-:Y:S02]  /*00a0*/  CS2R R10, SRZ ;  /* 0x00000000000a7805 */ /* 0x000fe4000001ff00 */
[----:B------:R-:W-:Y:S02]  /*00b0*/  CS2R R8, SRZ ;  /* 0x0000000000087805 */ /* 0x000fe4000001ff00 */
[----:B------:R-:W-:-:S02]  /*00c0*/  MOV R7, RZ ;  /* 0x000000ff00077202 */ /* 0x000fc40000000f00 */
[----:B------:R-:W-:Y:S02]  /*00d0*/  CS2R R62, SRZ ;  /* 0x00000000003e7805 */ /* 0x000fe4000001ff00 */
[----:B------:R-:W-:Y:S02]  /*00e0*/  CS2R R60, SRZ ;  /* 0x00000000003c7805 */ /* 0x000fe4000001ff00 */
[----:B------:R-:W-:Y:S02]  /*00f0*/  CS2R R58, SRZ ;  /* 0x00000000003a7805 */ /* 0x000fe4000001ff00 */
[----:B------:R-:W-:Y:S02]  /*0100*/  CS2R R50, SRZ ;  /* 0x0000000000327805 */ /* 0x000fe4000001ff00 */
[----:B------:R-:W-:Y:S02]  /*0110*/  CS2R R48, SRZ ;  /* 0x0000000000307805 */ /* 0x000fe4000001ff00 */
[----:B------:R-:W-:-:S02]  /*0120*/  CS2R R46, SRZ ;  /* 0x00000000002e7805 */ /* 0x000fc4000001ff00 */
        /* <DEDUP_REMOVED lines=14> */
[----:B0-----:R-:W-:Y:S02]  /*0210*/  LOP3.LUT R2, R0, 0xffff, RZ, 0xc0, !PT ;  /* 0x0000ffff00027812 */ /* 0x001fe400078ec0ff */
[----:B------:R-:W-:Y:S02]  /*0220*/  CS2R R40, SRZ ;  /* 0x0000000000287805 */ /* 0x000fe4000001ff00 */
[----:B------:R-:W-:Y:S01]  /*0230*/  MOV R39, RZ ;  /* 0x000000ff00277202 */ /* 0x000fe20000000f00 */
[----:B------:R-:W0:Y:S01]  /*0240*/  LDCU.64 UR10, c[0x0][0x358] ;  /* 0x00006b00ff0a77ac */ /* 0x000e220008000a00 */
[----:B------:R-:W-:Y:S01]  /*0250*/  IMAD R2, R2, 0x1556, RZ ;  /* 0x0000155602027824 */ /* 0x000fe200078e02ff */
[----:B-1----:R-:W-:Y:S01]  /*0260*/  USHF.R.U32.HI UR5, URZ, 0x3, UR5 ;  /* 0x00000003ff057899 */ /* 0x002fe20008011605 */
[----:B------:R-:W-:-:S03]  /*0270*/  UMOV UR4, URZ ;  /* 0x000000ff00047c82 */ /* 0x000fc60008000000 */
[----:B------:R-:W-:-:S04]  /*0280*/  SHF.R.U32.HI R3, RZ, 0x10, R2 ;  /* 0x00000010ff037819 */ /* 0x000fc80000011602 */
[----:B------:R-:W-:-:S05]  /*0290*/  PRMT R2, R3, 0x9910, RZ ;  /* 0x0000991003027816 */ /* 0x000fca00000000ff */
[----:B------:R-:W-:-:S05]  /*02a0*/  IMAD R2, R2, 0xc, RZ ;  /* 0x0000000c02027824 */ /* 0x000fca00078e02ff */
[----:B------:R-:W-:-:S04]  /*02b0*/  IADD3 R2, PT, PT, RZ, -R2, RZ ;  /* 0x80000002ff027210 */ /* 0x000fc80007ffe0ff */
[----:B------:R-:W-:-:S04]  /*02c0*/  PRMT R5, R2, 0x7710, RZ ;  /* 0x0000771002057816 */ /* 0x000fc800000000ff */
[----:B------:R-:W-:Y:S02]  /*02d0*/  IADD3 R2, PT, PT, R5, R0, RZ ;  /* 0x0000000005027210 */ /* 0x000fe40007ffe0ff */
[----:B------:R-:W-:Y:S02]  /*02e0*/  SHF.L.U32 R5, R0, 0x2, RZ ;  /* 0x0000000200057819 */ /* 0x000fe400000006ff */
[----:B------:R-:W-:Y:S02]  /*02f0*/  LOP3.LUT R2, R2, 0xffff, RZ, 0xc0, !PT ;  /* 0x0000ffff02027812 */ /* 0x000fe400078ec0ff */
[----:B------:R-:W-:Y:S02]  /*0300*/  LOP3.LUT R5, R5, 0xc, RZ, 0xc0, !PT ;  /* 0x0000000c05057812 */ /* 0x000fe400078ec0ff */
[----:B------:R-:W-:-:S04]  /*0310*/  SHF.R.U32.HI R2, RZ, 0x2, R2 ;  /* 0x00000002ff027819 */ /* 0x000fc80000011602 */
[----:B------:R-:W-:-:S04]  /*0320*/  PRMT R4, R2, 0x9910, RZ ;  /* 0x0000991002047816 */ /* 0x000fc800000000ff */
[----:B------:R-:W-:-:S04]  /*0330*/  LEA R4, R4, R4, 0x6 ;  /* 0x0000000404047211 */ /* 0x000fc800078e30ff */
[----:B------:R-:W-:-:S05]  /*0340*/  LOP3.LUT R4, R4, 0xffff, RZ, 0xc0, !PT ;  /* 0x0000ffff04047812 */ /* 0x000fca00078ec0ff */
[----:B0-----:R-:W-:-:S07]  /*0350*/  IMAD R3, R3, 0x249, R4 ;  /* 0x0000024903037824 */ /* 0x001fce00078e0204 */
.L_x_5:
[----:B------:R-:W0:Y:S08]  /*0360*/  S2UR UR7, SR_CgaCtaId ;  /* 0x00000000000779c3 */ /* 0x000e300000008800 */
[----:B------:R-:W-:Y:S01]  /*0370*/  BAR.SYNC.DEFER_BLOCKING 0x0 ;  /* 0x0000000000007b1d */ /* 0x000fe20000010000 */
[----:B------:R-:W-:Y:S01]  /*0380*/  UIMAD UR8, UR5, 0x3840, UR4 ;  /* 0x00003840050878a4 */ /* 0x000fe2000f8e0204 */
[----:B------:R-:W-:-:S03]  /*0390*/  MOV R35, RZ ;  /* 0x000000ff00237202 */ /* 0x000fc60000000f00 */
[----:B------:R-:W-:Y:S01]  /*03a0*/  UIMAD UR8, UR8, 0xd, URZ ;  /* 0x0000000d080878a4 */ /* 0x000fe2000f8e02ff */
[----:B------:R-:W-:Y:S02]  /*03b0*/  UMOV UR6, 0x400 ;  /* 0x0000040000067882 */ /* 0x000fe40000000000 */
[----:B0-----:R-:W-:-:S12]  /*03c0*/  ULEA UR6, UR7, UR6, 0x18 ;  /* 0x0000000607067291 */ /* 0x001fd8000f8ec0ff */
.L_x_3:
[C---:B------:R-:W-:Y:S01]  /*03d0*/  IMAD R6, R35.reuse, 0x3c, R0 ;  /* 0x0000003c23067824 */ /* 0x040fe200078e0200 */
[----:B------:R-:W-:Y:S01]  /*03e0*/  BSSY.RECONVERGENT B0, `(.L_x_0) ;  /* 0x0000014000007945 */ /* 0x000fe20003800200 */
[----:B------:R-:W-:-:S03]  /*03f0*/  ISETP.NE.AND P1, PT, R35, 0x30, PT ;  /* 0x000000302300780c */ /* 0x000fc60003f25270 */
[C---:B------:R-:W-:Y:S02]  /*0400*/  ISETP.GT.U32.AND P0, PT, R6.reuse, 0xb6c, PT ;  /* 0x00000b6c0600780c */ /* 0x040fe40003f04070 */
[----:B0-----:R-:W-:-:S11]  /*0410*/  LEA R4, R6, UR6, 0x2 ;  /* 0x0000000606047c11 */ /* 0x001fd6000f8e10ff */
[----:B------:R-:W-:Y:S05]  /*0420*/  @P0 BRA `(.L_x_1) ;  /* 0x00000000003c0947 */ /* 0x000fea0003800000 */
[----:B------:R-:W-:-:S05]  /*0430*/  LOP3.LUT R36, R6, 0xffff, RZ, 0xc0, !PT ;  /* 0x0000ffff06247812 */ /* 0x000fca00078ec0ff */
[----:B------:R-:W-:-:S05]  /*0440*/  IMAD R36, R36, 0x4ec5, RZ ;  /* 0x00004ec524247824 */ /* 0x000fca00078e02ff */
[----:B------:R-:W-:-:S04]  /*0450*/  SHF.R.U32.HI R38, RZ, 0x12, R36 ;  /* 0x00000012ff267819 */ /* 0x000fc80000011624 */
[----:B------:R-:W-:-:S05]  /*0460*/  PRMT R36, R38, 0x9910, RZ ;  /* 0x0000991026247816 */ /* 0x000fca00000000ff */
[----:B------:R-:W-:-:S05]  /*0470*/  IMAD R36, R36, 0xd, RZ ;  /* 0x0000000d24247824 */ /* 0x000fca00078e02ff */
[----:B------:R-:W-:-:S04]  /*0480*/  IADD3 R36, PT, PT, RZ, -R36, RZ ;  /* 0x80000024ff247210 */ /* 0x000fc80007ffe0ff */
[----:B------:R-:W-:Y:S02]  /*0490*/  PRMT R71, R36, 0x7710, RZ ;  /* 0x0000771024477816 */ /* 0x000fe400000000ff */
[----:B------:R-:W0:Y:S02]  /*04a0*/  LDC.64 R36, c[0x0][0x380] ;  /* 0x0000e000ff247b82 */ /* 0x000e240000000a00 */
[----:B------:R-:W-:-:S04]  /*04b0*/  IADD3 R71, PT, PT, R6, R71, RZ ;  /* 0x0000004706477210 */ /* 0x000fc80007ffe0ff */
[----:B------:R-:W-:-:S04]  /*04c0*/  LOP3.LUT R71, R71, 0xffff, RZ, 0xc0, !PT ;  /* 0x0000ffff47477812 */ /* 0x000fc800078ec0ff */
[----:B------:R-:W-:-:S05]  /*04d0*/  IADD3 R71, PT, PT, R71, UR8, RZ ;  /* 0x0000000847477c10 */ /* 0x000fca000fffe0ff */
[----:B------:R-:W-:-:S04]  /*04e0*/  IMAD R71, R38, 0x340, R71 ;  /* 0x0000034026477824 */ /* 0x000fc800078e0247 */
[----:B0-----:R-:W-:-:S06]  /*04f0*/  IMAD.WIDE.U32 R36, R71, 0x4, R36 ;  /* 0x0000000447247825 */ /* 0x001fcc00078e0024 */
[----:B------:R-:W2:Y:S04]  /*0500*/  LDG.E.CONSTANT R37, desc[UR10][R36.64] ;  /* 0x0000000a24257981 */ /* 0x000ea8000c1e9900 */
[----:B--2---:R0:W-:Y:S02]  /*0510*/  STS [R4], R37 ;  /* 0x0000002504007388 */ /* 0x0041e40000000800 */
.L_x_1:
[----:B------:R-:W-:Y:S05]  /*0520*/  BSYNC.RECONVERGENT B0 ;  /* 0x0000000000007941 */ /* 0x000fea0003800200 */
.L_x_0:
[----:B------:R-:W-:Y:S05]  /*0530*/  @!P1 BRA `(.L_x_2) ;  /* 0x0000000000d49947 */ /* 0x000fea0003800000 */
[C---:B------:R-:W-:Y:S02]  /*0540*/  IADD3 R71, PT, PT, R6.reuse, 0x3c, RZ ;  /* 0x0000003c06477810 */ /* 0x040fe40007ffe0ff */
[----:B------:R-:W-:Y:S02]  /*0550*/  IADD3 R38, PT, PT, R6, 0x78, RZ ;  /* 0x0000007806267810 */ /* 0x000fe40007ffe0ff */
[----:B------:R-:W-:Y:S02]  /*0560*/  ISETP.GT.U32.AND P0, PT, R71, 0xb6c, PT ;  /* 0x00000b6c4700780c */ /* 0x000fe40003f04070 */
[----:B------:R-:W-:Y:S02]  /*0570*/  ISETP.GT.U32.AND P1, PT, R38, 0xb6c, PT ;  /* 0x00000b6c2600780c */ /* 0x000fe40003f24070 */
[----:B------:R-:W-:-:S04]  /*0580*/  IADD3 R6, PT, PT, R6, 0xb4, RZ ;  /* 0x000000b406067810 */ /* 0x000fc80007ffe0ff */
[----:B------:R-:W-:-:S05]  /*0590*/  ISETP.GT.U32.AND P2, PT, R6, 0xb6c, PT ;  /* 0x00000b6c0600780c */ /* 0x000fca0003f44070 */
[----:B------:R-:W-:Y:S02]  /*05a0*/  @!P0 LOP3.LUT R36, R71, 0xffff, RZ, 0xc0, !PT ;  /* 0x0000ffff47248812 */ /* 0x000fe400078ec0ff */
[----:B------:R-:W-:-:S03]  /*05b0*/  @!P1 LOP3.LUT R72, R38, 0xffff, RZ, 0xc0, !PT ;  /* 0x0000ffff26489812 */ /* 0x000fc600078ec0ff */
[----:B------:R-:W-:-:S05]  /*05c0*/  @!P0 IMAD R36, R36, 0x4ec5, RZ ;  /* 0x00004ec524248824 */ /* 0x000fca00078e02ff */
[----:B0-----:R-:W-:Y:S01]  /*05d0*/  @!P0 SHF.R.U32.HI R37, RZ, 0x12, R36 ;  /* 0x00000012ff258819 */ /* 0x001fe20000011624 */
[----:B------:R-:W-:-:S03]  /*05e0*/  @!P1 IMAD R36, R72, 0x4ec5, RZ ;  /* 0x00004ec548249824 */ /* 0x000fc600078e02ff */
[----:B------:R-:W-:Y:S02]  /*05f0*/  @!P0 PRMT R72, R37, 0x9910, RZ ;  /* 0x0000991025488816 */ /* 0x000fe400000000ff */
[----:B------:R-:W-:-:S03]  /*0600*/  @!P1 SHF.R.U32.HI R36, RZ, 0x12, R36 ;  /* 0x00000012ff249819 */ /* 0x000fc60000011624 */
[----:B------:R-:W-:Y:S01]  /*0610*/  @!P0 IMAD R72, R72, 0xd, RZ ;  /* 0x0000000d48488824 */ /* 0x000fe200078e02ff */
[----:B------:R-:W-:-:S04]  /*0620*/  @!P1 PRMT R73, R36, 0x9910, RZ ;  /* 0x0000991024499816 */ /* 0x000fc800000000ff */
[----:B------:R-:W-:Y:S01]  /*0630*/  @!P0 IADD3 R74, PT, PT, RZ, -R72, RZ ;  /* 0x80000048ff4a8210 */ /* 0x000fe20007ffe0ff */
[----:B------:R-:W-:-:S03]  /*0640*/  @!P1 IMAD R72, R73, 0xd, RZ ;  /* 0x0000000d49489824 */ /* 0x000fc600078e02ff */
[----:B------:R-:W-:Y:S02]  /*0650*/  @!P0 PRMT R74, R74, 0x7710, RZ ;  /* 0x000077104a4a8816 */ /* 0x000fe400000000ff */
[----:B------:R-:W-:Y:S02]  /*0660*/  @!P1 IADD3 R72, PT, PT, RZ, -R72, RZ ;  /* 0x80000048ff489210 */ /* 0x000fe40007ffe0ff */
[----:B------:R-:W-:Y:S02]  /*0670*/  @!P0 IADD3 R71, PT, PT, R71, R74, RZ ;  /* 0x0000004a47478210 */ /* 0x000fe40007ffe0ff */
[----:B------:R-:W-:Y:S01]  /*0680*/  @!P1 PRMT R73, R72, 0x7710, RZ ;  /* 0x0000771048499816 */ /* 0x000fe200000000ff */
[----:B------:R-:W0:Y:S01]  /*0690*/  @!P0 LDC.64 R74, c[0x0][0x380] ;  /* 0x0000e000ff4a8b82 */ /* 0x000e220000000a00 */
[----:B------:R-:W-:Y:S02]  /*06a0*/  @!P0 LOP3.LUT R71, R71, 0xffff, RZ, 0xc0, !PT ;  /* 0x0000ffff47478812 */ /* 0x000fe400078ec0ff */
[----:B------:R-:W-:-:S02]  /*06b0*/  @!P1 IADD3 R72, PT, PT, R38, R73, RZ ;  /* 0x0000004926489210 */ /* 0x000fc40007ffe0ff */
[----:B------:R-:W-:Y:S02]  /*06c0*/  @!P0 IADD3 R38, PT, PT, R71, UR8, RZ ;  /* 0x0000000847268c10 */ /* 0x000fe4000fffe0ff */
[----:B------:R-:W-:-:S03]  /*06d0*/  @!P1 LOP3.LUT R72, R72, 0xffff, RZ, 0xc0, !PT ;  /* 0x0000ffff48489812 */ /* 0x000fc600078ec0ff */
[----:B------:R-:W-:Y:S01]  /*06e0*/  @!P0 IMAD R37, R37, 0x340, R38 ;  /* 0x0000034025258824 */ /* 0x000fe200078e0226 */
[----:B------:R-:W-:Y:S02]  /*06f0*/  @!P1 IADD3 R71, PT, PT, R72, UR8, RZ ;  /* 0x0000000848479c10 */ /* 0x000fe4000fffe0ff */
[----:B------:R-:W1:Y:S03]  /*0700*/  @!P1 LDC.64 R72, c[0x0][0x380] ;  /* 0x0000e000ff489b82 */ /* 0x000e660000000a00 */
[----:B------:R-:W-:Y:S01]  /*0710*/  @!P1 IMAD R71, R36, 0x340, R71 ;  /* 0x0000034024479824 */ /* 0x000fe200078e0247 */
[----:B------:R-:W-:-:S05]  /*0720*/  @!P2 LOP3.LUT R36, R6, 0xffff, RZ, 0xc0, !PT ;  /* 0x0000ffff0624a812 */ /* 0x000fca00078ec0ff */
[----:B------:R-:W-:Y:S02]  /*0730*/  @!P2 IMAD R36, R36, 0x4ec5, RZ ;  /* 0x00004ec52424a824 */ /* 0x000fe400078e02ff */
[----:B0-----:R-:W-:-:S03]  /*0740*/  @!P0 IMAD.WIDE.U32 R74, R37, 0x4, R74 ;  /* 0x00000004254a8825 */ /* 0x001fc600078e004a */
[----:B------:R-:W-:-:S03]  /*0750*/  @!P2 SHF.R.U32.HI R36, RZ, 0x12, R36 ;  /* 0x00000012ff24a819 */ /* 0x000fc60000011624 */
[----:B------:R-:W2:Y:S01]  /*0760*/  @!P0 LDG.E.CONSTANT R75, desc[UR10][R74.64] ;  /* 0x0000000a4a4b8981 */ /* 0x000ea2000c1e9900 */
[----:B------:R-:W-:-:S05]  /*0770*/  @!P2 PRMT R37, R36, 0x9910, RZ ;  /* 0x000099102425a816 */ /* 0x000fca00000000ff */
[----:B------:R-:W-:Y:S02]  /*0780*/  @!P2 IMAD R37, R37, 0xd, RZ ;  /* 0x0000000d2525a824 */ /* 0x000fe400078e02ff */
[----:B-1----:R-:W-:-:S03]  /*0790*/  @!P1 IMAD.WIDE.U32 R72, R71, 0x4, R72 ;  /* 0x0000000447489825 */ /* 0x002fc600078e0048 */
[----:B------:R-:W-:-:S03]  /*07a0*/  @!P2 IADD3 R37, PT, PT, RZ, -R37, RZ ;  /* 0x80000025ff25a210 */ /* 0x000fc60007ffe0ff */
[----:B------:R-:W3:Y:S01]  /*07b0*/  @!P1 LDG.E.CONSTANT R73, desc[UR10][R72.64] ;  /* 0x0000000a48499981 */ /* 0x000ee2000c1e9900 */
[----:B------:R-:W-:-:S04]  /*07c0*/  @!P2 PRMT R37, R37, 0x7710, RZ ;  /* 0x000077102525a816 */ /* 0x000fc800000000ff */
[----:B------:R-:W-:-:S04]  /*07d0*/  @!P2 IADD3 R6, PT, PT, R6, R37, RZ ;  /* 0x000000250606a210 */ /* 0x000fc80007ffe0ff */
[----:B------:R-:W-:-:S04]  /*07e0*/  @!P2 LOP3.LUT R6, R6, 0xffff, RZ, 0xc0, !PT ;  /* 0x0000ffff0606a812 */ /* 0x000fc800078ec0ff */
[----:B------:R-:W-:-:S05]  /*07f0*/  @!P2 IADD3 R37, PT, PT, R6, UR8, RZ ;  /* 0x000000080625ac10 */ /* 0x000fca000fffe0ff */
[----:B------:R-:W-:Y:S02]  /*0800*/  @!P2 IMAD R71, R36, 0x340, R37 ;  /* 0x000003402447a824 */ /* 0x000fe400078e0225 */
[----:B------:R-:W0:Y:S02]  /*0810*/  @!P2 LDC.64 R36, c[0x0][0x380] ;  /* 0x0000e000ff24ab82 */ /* 0x000e240000000a00 */
[----:B0-----:R-:W-:-:S06]  /*0820*/  @!P2 IMAD.WIDE.U32 R36, R71, 0x4, R36 ;  /* 0x000000044724a825 */ /* 0x001fcc00078e0024 */
[----:B------:R-:W4:Y:S01]  /*0830*/  @!P2 LDG.E.CONSTANT R37, desc[UR10][R36.64] ;  /* 0x0000000a2425a981 */ /* 0x000f22000c1e9900 */
[----:B------:R-:W-:-:S03]  /*0840*/  IADD3 R35, PT, PT, R35, 0x4, RZ ;  /* 0x0000000423237810 */ /* 0x000fc60007ffe0ff */
[----:B--2---:R0:W-:Y:S04]  /*0850*/  @!P0 STS [R4+0xf0], R75 ;  /* 0x0000f04b04008388 */ /* 0x0041e80000000800 */
[----:B---3--:R0:W-:Y:S04]  /*0860*/  @!P1 STS [R4+0x1e0], R73 ;  /* 0x0001e04904009388 */ /* 0x0081e80000000800 */
[----:B----4-:R0:W-:Y:S01]  /*0870*/  @!P2 STS [R4+0x2d0], R37 ;  /* 0x0002d0250400a388 */ /* 0x0101e20000000800 */
[----:B------:R-:W-:Y:S05]  /*0880*/  BRA `(.L_x_3) ;  /* 0xfffffff800d07947 */ /* 0x000fea000383ffff */
.L_x_2:
[----:B------:R-:W1:Y:S01]  /*0890*/  S2UR UR6, SR_CTAID.X ;  /* 0x00000000000679c3 */ /* 0x000e620000002500 */
[----:B------:R-:W-:Y:S01]  /*08a0*/  UMOV UR7, 0x400 ;  /* 0x0000040000077882 */ /* 0x000fe20000000000 */
[----:B------:R-:W-:Y:S01]  /*08b0*/  HFMA2 R35, -RZ, RZ, 0, 0 ;  /* 0x00000000ff237431 */ /* 0x000fe200000001ff */
[----:B------:R-:W-:Y:S01]  /*08c0*/  UIADD3 UR7, UPT, UPT, UR7, 0x2db4, URZ ;  /* 0x00002db407077890 */ /* 0x000fe2000fffe0ff */
[----:B------:R-:W-:-:S04]  /*08d0*/  ISETP.GT.U32.AND P0, PT, R0, 0x3, PT ;  /* 0x000000030000780c */ /* 0x000fc80003f04070 */
[----:B------:R-:W2:Y:S01]  /*08e0*/  S2UR UR8, SR_CgaCtaId ;  /* 0x00000000000879c3 */ /* 0x000ea20000008800 */
[----:B-1----:R-:W-:-:S04]  /*08f0*/  USHF.L.U32 UR6, UR6, 0x4, URZ ;  /* 0x0000000406067899 */ /* 0x002fc800080006ff */
[----:B------:R-:W-:Y:S02]  /*0900*/  ULOP3.LUT UR6, UR6, 0x70, URZ, 0xc0, !UPT ;  /* 0x0000007006067892 */ /* 0x000fe4000f8ec0ff */
[----:B--2---:R-:W-:Y:S02]  /*0910*/  ULEA UR7, UR8, UR7, 0x18 ;  /* 0x0000000708077291 */ /* 0x004fe4000f8ec0ff */
[----:B------:R-:W-:-:S12]  /*0920*/  UIMAD UR6, UR4, 0x680, UR6 ;  /* 0x00000680040678a4 */ /* 0x000fd8000f8e0206 */
.L_x_4:
[----:B0-----:R-:W-:-:S05]  /*0930*/  IMAD R4, R0, 0x34, R35 ;  /* 0x0000003400047824 */ /* 0x001fca00078e0223 */
[C---:B-1----:R-:W-:Y:S02]  /*0940*/  IADD3 R36, PT, PT, R4.reuse, 0x1, RZ ;  /* 0x0000000104247810 */ /* 0x042fe40007ffe0ff */
[----:B------:R-:W-:Y:S02]  /*0950*/  ISETP.GT.U32.OR P1, PT, R4, 0xcf, P0 ;  /* 0x000000cf0400780c */ /* 0x000fe40000724470 */
[----:B------:R-:W-:Y:S02]  /*0960*/  ISETP.GT.U32.OR P2, PT, R36, 0xcf, P0 ;  /* 0x000000cf2400780c */ /* 0x000fe40000744470 */
[----:B------:R-:W-:-:S04]  /*0970*/  IADD3 R38, PT, PT, R4, 0x2, RZ ;  /* 0x0000000204267810 */ /* 0x000fc80007ffe0ff */
[----:B------:R-:W-:Y:S02]  /*0980*/  ISETP.GT.U32.OR P3, PT, R38, 0xcf, P0 ;  /* 0x000000cf2600780c */ /* 0x000fe40000764470 */
[----:B------:R-:W-:-:S03]  /*0990*/  IADD3 R77, PT, PT, R4, 0x3, RZ ;  /* 0x00000003044d7810 */ /* 0x000fc60007ffe0ff */
[----:B------:R-:W-:Y:S02]  /*09a0*/  @!P1 LOP3.LUT R71, R4, 0xc, RZ, 0xc0, !PT ;  /* 0x0000000c04479812 */ /* 0x000fe400078ec0ff */
[C---:B------:R-:W-:Y:S01]  /*09b0*/  @!P2 SHF.L.U32 R6, R36.reuse, 0x3, RZ ;  /* 0x000000032406a819 */ /* 0x040fe200000006ff */
[----:B------:R-:W0:Y:S01]  /*09c0*/  @!P2 LDC.64 R74, c[0x0][0x388] ;  /* 0x0000e200ff4aab82 */ /* 0x000e220000000a00 */
[----:B------:R-:W-:Y:S02]  /*09d0*/  @!P2 LOP3.LUT R36, R36, 0xd, RZ, 0xc0, !PT ;  /* 0x0000000d2424a812 */ /* 0x000fe400078ec0ff */
[----:B------:R-:W-:Y:S02]  /*09e0*/  @!P2 LOP3.LUT R73, R6, 0x780, RZ, 0xc0, !PT ;  /* 0x000007800649a812 */ /* 0x000fe400078ec0ff */
[----:B------:R-:W-:Y:S02]  /*09f0*/  @!P1 SHF.L.U32 R6, R4, 0x3, RZ ;  /* 0x0000000304069819 */ /* 0x000fe400000006ff */
[----:B------:R-:W-:-:S02]  /*0a00*/  @!P2 IADD3 R73, PT, PT, R73, UR6, R36 ;  /* 0x000000064949ac10 */ /* 0x000fc4000fffe024 */
[----:B------:R-:W1:Y:S01]  /*0a10*/  @!P1 LDC.64 R36, c[0x0][0x388] ;  /* 0x0000e200ff249b82 */ /* 0x000e620000000a00 */
[----:B------:R-:W-:Y:S02]  /*0a20*/  @!P1 LOP3.LUT R6, R6, 0x780, RZ, 0xc0, !PT ;  /* 0x0000078006069812 */ /* 0x000fe400078ec0ff */
[----:B------:R-:W-:Y:S02]  /*0a30*/  ISETP.GT.U32.OR P4, PT, R77, 0xcf, P0 ;  /* 0x000000cf4d00780c */ /* 0x000fe40000784470 */
[----:B------:R-:W-:Y:S02]  /*0a40*/  @!P1 IADD3 R71, PT, PT, R6, UR6, R71 ;  /* 0x0000000606479c10 */ /* 0x000fe4000fffe047 */
[----:B------:R-:W-:-:S04]  /*0a50*/  @!P3 SHF.L.U32 R6, R38, 0x3, RZ ;  /* 0x000000032606b819 */ /* 0x000fc800000006ff */
[----:B------:R-:W-:Y:S01]  /*0a60*/  @!P3 LOP3.LUT R6, R6, 0x780, RZ, 0xc0, !PT ;  /* 0x000007800606b812 */ /* 0x000fe200078ec0ff */
[----:B0-----:R-:W-:Y:S02]  /*0a70*/  @!P2 IMAD.WIDE.U32 R74, R73, 0x4, R74 ;  /* 0x00000004494aa825 */ /* 0x001fe400078e004a */
[----:B------:R-:W0:Y:S04]  /*0a80*/  @!P3 LDC.64 R72, c[0x0][0x388] ;  /* 0x0000e200ff48bb82 */ /* 0x000e280000000a00 */
[----:B------:R-:W2:Y:S01]  /*0a90*/  @!P2 LDG.E.CONSTANT R74, desc[UR10][R74.64] ;  /* 0x0000000a4a4aa981 */ /* 0x000ea2000c1e9900 */
[----:B-1----:R-:W-:Y:S01]  /*0aa0*/  @!P1 IMAD.WIDE.U32 R36, R71, 0x4, R36 ;  /* 0x0000000447249825 */ /* 0x002fe200078e0024 */
[----:B------:R-:W-:-:S04]  /*0ab0*/  @!P3 LOP3.LUT R71, R38, 0xe, RZ, 0xc0, !PT ;  /* 0x0000000e2647b812 */ /* 0x000fc800078ec0ff */
[----:B------:R-:W-:Y:S02]  /*0ac0*/  @!P3 IADD3 R71, PT, PT, R6, UR6, R71 ;  /* 0x000000060647bc10 */ /* 0x000fe4000fffe047 */
[----:B------:R1:W3:Y:S02]  /*0ad0*/  @!P1 LDG.E.CONSTANT R6, desc[UR10][R36.64] ;  /* 0x0000000a24069981 */ /* 0x0002e4000c1e9900 */
[----:B-1----:R-:W1:Y:S01]  /*0ae0*/  @!P4 LDC.64 R36, c[0x0][0x388] ;  /* 0x0000e200ff24cb82 */ /* 0x002e620000000a00 */
[C---:B------:R-:W-:Y:S02]  /*0af0*/  @!P4 SHF.L.U32 R38, R77.reuse, 0x3, RZ ;  /* 0x000000034d26c819 */ /* 0x040fe400000006ff */
[----:B------:R-:W-:Y:S02]  /*0b00*/  @!P4 LOP3.LUT R77, R77, 0xf, RZ, 0xc0, !PT ;  /* 0x0000000f4d4dc812 */ /* 0x000fe400078ec0ff */
[----:B------:R-:W-:-:S04]  /*0b10*/  @!P4 LOP3.LUT R38, R38, 0x780, RZ, 0xc0, !PT ;  /* 0x000007802626c812 */ /* 0x000fc800078ec0ff */
[----:B------:R-:W-:Y:S01]  /*0b20*/  @!P4 IADD3 R77, PT, PT, R38, UR6, R77 ;  /* 0x00000006264dcc10 */ /* 0x000fe2000fffe04d */
[----:B0-----:R-:W-:-:S06]  /*0b30*/  @!P3 IMAD.WIDE.U32 R72, R71, 0x4, R72 ;  /* 0x000000044748b825 */ /* 0x001fcc00078e0048 */
[----:B------:R-:W4:Y:S01]  /*0b40*/  @!P3 LDG.E.CONSTANT R72, desc[UR10][R72.64] ;  /* 0x0000000a4848b981 */ /* 0x000f22000c1e9900 */
[----:B-1----:R-:W-:-:S06]  /*0b50*/  @!P4 IMAD.WIDE.U32 R36, R77, 0x4, R36 ;  /* 0x000000044d24c825 */ /* 0x002fcc00078e0024 */
[----:B------:R-:W5:Y:S01]  /*0b60*/  @!P4 LDG.E.CONSTANT R36, desc[UR10][R36.64] ;  /* 0x0000000a2424c981 */ /* 0x000f62000c1e9900 */
[----:B------:R-:W-:Y:S02]  /*0b70*/  LEA R71, R4, UR7, 0x2 ;  /* 0x0000000704477c11 */ /* 0x000fe4000f8e10ff */
[----:B------:R-:W-:-:S03]  /*0b80*/  IADD3 R35, PT, PT, R35, 0x4, RZ ;  /* 0x0000000423237810 */ /* 0x000fc60007ffe0ff */
[----:B--2---:R1:W-:Y:S04]  /*0b90*/  @!P2 STS [R71+0x4], R74 ;  /* 0x0000044a4700a388 */ /* 0x0043e80000000800 */
[----:B---3--:R1:W-:Y:S01]  /*0ba0*/  @!P1 STS [R71], R6 ;  /* 0x0000000647009388 */ /* 0x0083e20000000800 */
[----:B------:R-:W-:-:S03]  /*0bb0*/  ISETP.NE.AND P1, PT, R35, 0x34, PT ;  /* 0x000000342300780c */ /* 0x000fc60003f25270 */
[----:B----4-:R1:W-:Y:S04]  /*0bc0*/  @!P3 STS [R71+0x8], R72 ;  /* 0x000008484700b388 */ /* 0x0103e80000000800 */
[----:B-----5:R1:W-:Y:S06]  /*0bd0*/  @!P4 STS [R71+0xc], R36 ;  /* 0x00000c244700c388 */ /* 0x0203ec0000000800 */
[----:B------:R-:W-:Y:S05]  /*0be0*/  @P1 BRA `(.L_x_4) ;  /* 0xfffffffc00501947 */ /* 0x000fea000383ffff */
[----:B------:R-:W0:Y:S08]  /*0bf0*/  S2UR UR7, SR_CgaCtaId ;  /* 0x00000000000779c3 */ /* 0x000e300000008800 */
[----:B------:R-:W-:Y:S01]  /*0c00*/  BAR.SYNC.DEFER_BLOCKING 0x0 ;  /* 0x0000000000007b1d */ /* 0x000fe20000010000 */
[----:B------:R-:W-:-:S04]  /*0c10*/  UIADD3 UR4, UPT, UPT, UR4, 0x1, URZ ;  /* 0x0000000104047890 */ /* 0x000fc8000fffe0ff */
[----:B------:R-:W-:Y:S01]  /*0c20*/  UISETP.NE.AND UP0, UPT, UR4, 0x40, UPT ;  /* 0x000000400400788c */ /* 0x000fe2000bf05270 */
[----:B------:R-:W-:Y:S02]  /*0c30*/  UMOV UR6, 0x400 ;  /* 0x0000040000067882 */ /* 0x000fe40000000000 */
[----:B------:R-:W-:Y:S02]  /*0c40*/  UIADD3 UR8, UPT, UPT, UR6, 0x2db4, URZ ;  /* 0x00002db406087890 */ /* 0x000fe4000fffe0ff */
[----:B0-----:R-:W-:Y:S02]  /*0c50*/  ULEA UR6, UR7, UR6, 0x18 ;  /* 0x0000000607067291 */ /* 0x001fe4000f8ec0ff */
[----:B------:R-:W-:-:S04]  /*0c60*/  ULEA UR8, UR7, UR8, 0x18 ;  /* 0x0000000807087291 */ /* 0x000fc8000f8ec0ff */
[----:B-1----:R-:W-:Y:S02]  /*0c70*/  LEA R6, R3, UR6, 0x2 ;  /* 0x0000000603067c11 */ /* 0x002fe4000f8e10ff */
[----:B------:R-:W-:-:S03]  /*0c80*/  LEA R4, R5, UR8, 0x2 ;  /* 0x0000000805047c11 */ /* 0x000fc6000f8e10ff */
[----:B------:R-:W-:Y:S04]  /*0c90*/  LDS R72, [R6+0x30c] ;  /* 0x00030c0006487984 */ /* 0x000fe80000000800 */
[----:B------:R-:W0:Y:S04]  /*0ca0*/  LDS R38, [R4] ;  /* 0x0000000004267984 */ /* 0x000e280000000800 */
[----:B------:R-:W1:Y:S04]  /*0cb0*/  LDS R37, [R4+0x4] ;  /* 0x0000040004257984 */ /* 0x000e680000000800 */
[----:B------:R-:W2:Y:S04]  /*0cc0*/  LDS R36, [R4+0x8] ;  /* 0x0000080004247984 */ /* 0x000ea80000000800 */
[----:B------:R-:W3:Y:S04]  /*0cd0*/  LDS R35, [R4+0xc] ;  /* 0x00000c0004237984 */ /* 0x000ee80000000800 */
[----:B------:R-:W4:Y:S04]  /*0ce0*/  LDS R71, [R6+0x618] ;  /* 0x0006180006477984 */ /* 0x000f280000000800 */
[----:B------:R-:W5:Y:S04]  /*0cf0*/  LDS R73, [R6+0x34] ;  /* 0x0000340006497984 */ /* 0x000f680000000800 */
[----:B------:R-:W5:Y:S04]  /*0d00*/  LDS R74, [R6] ;  /* 0x00000000064a7984 */ /* 0x000f680000000800 */
[----:B------:R-:W-:Y:S01]  /*0d10*/  LDS R76, [R6+0x38] ;  /* 0x00003800064c7984 */ /* 0x000fe20000000800 */
[-C--:B0-----:R-:W-:Y:S01]  /*0d20*/  FFMA R43, R38, R72.reuse, R43 ;  /* 0x00000048262b7223 */ /* 0x081fe2000000002b */
[-C--:B-1----:R-:W-:Y:S01]  /*0d30*/  FFMA R44, R37, R72.reuse, R44 ;  /* 0x00000048252c7223 */ /* 0x082fe2000000002c */
[-C--:B--2---:R-:W-:Y:S01]  /*0d40*/  FFMA R45, R36, R72.reuse, R45 ;  /* 0x00000048242d7223 */ /* 0x084fe2000000002d */
[----:B---3--:R-:W-:-:S02]  /*0d50*/  FFMA R46, R35, R72, R46 ;  /* 0x00000048232e7223 */ /* 0x008fc4000000002e */
[----:B------:R-:W0:Y:S01]  /*0d60*/  LDS R72, [R6+0x340] ;  /* 0x0003400006487984 */ /* 0x000e220000000800 */
[-C--:B----4-:R-:W-:Y:S01]  /*0d70*/  FFMA R47, R38, R71.reuse, R47 ;  /* 0x00000047262f7223 */ /* 0x090fe2000000002f */
[-C--:B------:R-:W-:Y:S01]  /*0d80*/  FFMA R48, R37, R71.reuse, R48 ;  /* 0x0000004725307223 */ /* 0x080fe20000000030 */
[-C--:B------:R-:W-:Y:S01]  /*0d90*/  FFMA R49, R36, R71.reuse, R49 ;  /* 0x0000004724317223 */ /* 0x080fe20000000031 */
[----:B------:R-:W-:Y:S01]  /*0da0*/  FFMA R50, R35, R71, R50 ;  /* 0x0000004723327223 */ /* 0x000fe20000000032 */
[-C--:B-----5:R-:W-:Y:S01]  /*0db0*/  FFMA R51, R38, R73.reuse, R51 ;  /* 0x0000004926337223 */ /* 0x0a0fe20000000033 */
[----:B------:R-:W1:Y:S01]  /*0dc0*/  LDS R71, [R6+0x64c] ;  /* 0x00064c0006477984 */ /* 0x000e620000000800 */
[-C--:B------:R-:W-:Y:S01]  /*0dd0*/  FFMA R52, R37, R73.reuse, R52 ;  /* 0x0000004925347223 */ /* 0x080fe20000000034 */
[-C--:B------:R-:W-:Y:S01]  /*0de0*/  FFMA R53, R36, R73.reuse, R53 ;  /* 0x0000004924357223 */ /* 0x080fe20000000035 */
[----:B------:R-:W-:Y:S01]  /*0df0*/  FFMA R54, R35, R73, R54 ;  /* 0x0000004923367223 */ /* 0x000fe20000000036 */
[C---:B------:R-:W-:Y:S01]  /*0e00*/  FFMA R39, R74.reuse, R38, R39 ;  /* 0x000000264a277223 */ /* 0x040fe20000000027 */
[----:B------:R-:W2:Y:S01]  /*0e10*/  LDS R73, [R6+0x68] ;  /* 0x0000680006497984 */ /* 0x000ea20000000800 */
[C---:B------:R-:W-:Y:S01]  /*0e20*/  FFMA R40, R74.reuse, R37, R40 ;  /* 0x000000254a287223 */ /* 0x040fe20000000028 */
[C---:B------:R-:W-:Y:S01]  /*0e30*/  FFMA R41, R74.reuse, R36, R41 ;  /* 0x000000244a297223 */ /* 0x040fe20000000029 */
[----:B------:R-:W-:-:S02]  /*0e40*/  FFMA R42, R74, R35, R42 ;  /* 0x000000234a2a7223 */ /* 0x000fc4000000002a */
[----:B------:R-:W-:Y:S01]  /*0e50*/  LDS R74, [R6+0x4] ;  /* 0x00000400064a7984 */ /* 0x000fe20000000800 */
[-C--:B0-----:R-:W-:Y:S01]  /*0e60*/  FFMA R55, R38, R72.reuse, R55 ;  /* 0x0000004826377223 */ /* 0x081fe20000000037 */
[-C--:B------:R-:W-:Y:S01]  /*0e70*/  FFMA R56, R37, R72.reuse, R56 ;  /* 0x0000004825387223 */ /* 0x080fe20000000038 */
[-C--:B------:R-:W-:Y:S01]  /*0e80*/  FFMA R57, R36, R72.reuse, R57 ;  /* 0x0000004824397223 */ /* 0x080fe20000000039 */
[----:B------:R-:W-:Y:S02]  /*0e90*/  FFMA R58, R35, R72, R58 ;  /* 0x00000048233a7223 */ /* 0x000fe4000000003a */
[----:B------:R-:W0:Y:S01]  /*0ea0*/  LDS R72, [R6+0x374] ;  /* 0x0003740006487984 */ /* 0x000e220000000800 */
[-C--:B-1----:R-:W-:Y:S01]  /*0eb0*/  FFMA R59, R38, R71.reuse, R59 ;  /* 0x00000047263b7223 */ /* 0x082fe2000000003b */
[-C--:B------:R-:W-:Y:S01]  /*0ec0*/  FFMA R60, R37, R71.reuse, R60 ;  /* 0x00000047253c7223 */ /* 0x080fe2000000003c */
[-C--:B------:R-:W-:Y:S01]  /*0ed0*/  FFMA R61, R36, R71.reuse, R61 ;  /* 0x00000047243d7223 */ /* 0x080fe2000000003d */
[----:B------:R-:W-:-:S02]  /*0ee0*/  FFMA R62, R35, R71, R62 ;  /* 0x00000047233e7223 */ /* 0x000fc4000000003e */
[----:B------:R-:W1:Y:S01]  /*0ef0*/  LDS R71, [R6+0x680] ;  /* 0x0006800006477984 */ /* 0x000e620000000800 */
[-C--:B--2---:R-:W-:Y:S01]  /*0f00*/  FFMA R63, R38, R73.reuse, R63 ;  /* 0x00000049263f7223 */ /* 0x084fe2000000003f */
[-C--:B------:R-:W-:Y:S01]  /*0f10*/  FFMA R64, R37, R73.reuse, R64 ;  /* 0x0000004925407223 */ /* 0x080fe20000000040 */
[-C--:B------:R-:W-:Y:S01]  /*0f20*/  FFMA R65, R36, R73.reuse, R65 ;  /* 0x0000004924417223 */ /* 0x080fe20000000041 */
[----:B------:R-:W-:Y:S02]  /*0f30*/  FFMA R66, R35, R73, R66 ;  /* 0x0000004923427223 */ /* 0x000fe40000000042 */
[----:B------:R-:W2:Y:S01]  /*0f40*/  LDS R73, [R6+0x9c] ;  /* 0x00009c0006497984 */ /* 0x000ea20000000800 */
[-C--:B0-----:R-:W-:Y:S01]  /*0f50*/  FFMA R67, R38, R72.reuse, R67 ;  /* 0x0000004826437223 */ /* 0x081fe20000000043 */
[-C--:B------:R-:W-:Y:S01]  /*0f60*/  FFMA R68, R37, R72.reuse, R68 ;  /* 0x0000004825447223 */ /* 0x080fe20000000044 */
[-C--:B------:R-:W-:Y:S01]  /*0f70*/  FFMA R69, R36, R72.reuse, R69 ;  /* 0x0000004824457223 */ /* 0x080fe20000000045 */
[----:B------:R-:W-:-:S02]  /*0f80*/  FFMA R70, R35, R72, R70 ;  /* 0x0000004823467223 */ /* 0x000fc40000000046 */
[----:B------:R-:W0:Y:S01]  /*0f90*/  LDS R72, [R6+0x3a8] ;  /* 0x0003a80006487984 */ /* 0x000e220000000800 */
[-C--:B-1----:R-:W-:Y:S01]  /*0fa0*/  FFMA R7, R38, R71.reuse, R7 ;  /* 0x0000004726077223 */ /* 0x082fe20000000007 */
[-C--:B------:R-:W-:Y:S01]  /*0fb0*/  FFMA R8, R37, R71.reuse, R8 ;  /* 0x0000004725087223 */ /* 0x080fe20000000008 */
[-C--:B------:R-:W-:Y:S01]  /*0fc0*/  FFMA R9, R36, R71.reuse, R9 ;  /* 0x0000004724097223 */ /* 0x080fe20000000009 */
[----:B------:R-:W-:Y:S02]  /*0fd0*/  FFMA R10, R35, R71, R10 ;  /* 0x00000047230a7223 */ /* 0x000fe4000000000a */
[----:B------:R-:W1:Y:S01]  /*0fe0*/  LDS R71, [R6+0x6b4] ;  /* 0x0006b40006477984 */ /* 0x000e620000000800 */
[-C--:B--2---:R-:W-:Y:S01]  /*0ff0*/  FFMA R11, R38, R73.reuse, R11 ;  /* 0x00000049260b7223 */ /* 0x084fe2000000000b */
[-C--:B------:R-:W-:Y:S01]  /*1000*/  FFMA R12, R37, R73.reuse, R12 ;  /* 0x00000049250c7223 */ /* 0x080fe2000000000c */
[-C--:B------:R-:W-:Y:S01]  /*1010*/  FFMA R13, R36, R73.reuse, R13 ;  /* 0x00000049240d7223 */ /* 0x080fe2000000000d */
[----:B------:R-:W-:-:S02]  /*1020*/  FFMA R14, R35, R73, R14 ;  /* 0x00000049230e7223 */ /* 0x000fc4000000000e */
[----:B------:R-:W2:Y:S01]  /*1030*/  LDS R73, [R6+0xd0] ;  /* 0x0000d00006497984 */ /* 0x000ea20000000800 */
        /* <DEDUP_REMOVED lines=14> */
[----:B------:R-:W-:Y:S01]  /*1120*/  LDS R73, [R6+0x60] ;  /* 0x0000600006497984 */ /* 0x000fe20000000800 */
[-C--:B0-----:R-:W-:Y:S01]  /*1130*/  FFMA R27, R38, R72.reuse, R27 ;  /* 0x00000048261b7223 */ /* 0x081fe2000000001b */
[-C--:B------:R-:W-:Y:S01]  /*1140*/  FFMA R28, R37, R72.reuse, R28 ;  /* 0x00000048251c7223 */ /* 0x080fe2000000001c */
[-C--:B------:R-:W-:Y:S01]  /*1150*/  FFMA R29, R36, R72.reuse, R29 ;  /* 0x00000048241d7223 */ /* 0x080fe2000000001d */
[----:B------:R-:W-:-:S02]  /*1160*/  FFMA R30, R35, R72, R30 ;  /* 0x00000048231e7223 */ /* 0x000fc4000000001e */
[----:B------:R-:W-:Y:S01]  /*1170*/  LDS R72, [R6+0x310] ;  /* 0x0003100006487984 */ /* 0x000fe20000000800 */
[-C--:B-1----:R-:W-:Y:S01]  /*1180*/  FFMA R31, R38, R71.reuse, R31 ;  /* 0x00000047261f7223 */ /* 0x082fe2000000001f */
[-C--:B------:R-:W-:Y:S01]  /*1190*/  FFMA R32, R37, R71.reuse, R32 ;  /* 0x0000004725207223 */ /* 0x080fe20000000020 */
[-C--:B------:R-:W-:Y:S01]  /*11a0*/  FFMA R33, R36, R71.reuse, R33 ;  /* 0x0000004724217223 */ /* 0x080fe20000000021 */
[----:B------:R-:W-:Y:S01]  /*11b0*/  FFMA R34, R35, R71, R34 ;  /* 0x0000004723227223 */ /* 0x000fe20000000022 */
[----:B------:R-:W0:Y:S04]  /*11c0*/  LDS R38, [R4+0x40] ;  /* 0x0000400004267984 */ /* 0x000e280000000800 */
[----:B------:R-:W1:Y:S04]  /*11d0*/  LDS R37, [R4+0x44] ;  /* 0x0000440004257984 */ /* 0x000e680000000800 */
[----:B------:R-:W2:Y:S04]  /*11e0*/  LDS R36, [R4+0x48] ;  /* 0x0000480004247984 */ /* 0x000ea80000000800 */
[----:B------:R-:W3:Y:S04]  /*11f0*/  LDS R35, [R4+0x4c] ;  /* 0x00004c0004237984 */ /* 0x000ee80000000800 */
[----:B------:R-:W4:Y:S01]  /*1200*/  LDS R71, [R6+0x61c] ;  /* 0x00061c0006477984 */ /* 0x000f220000000800 */
[----:B0-----:R-:W-:Y:S01]  /*1210*/  FFMA R39, R74, R38, R39 ;  /* 0x000000264a277223 */ /* 0x001fe20000000027 */
[----:B------:R-:W-:Y:S01]  /*1220*/  FFMA R43, R38, R72, R43 ;  /* 0x00000048262b7223 */ /* 0x000fe2000000002b */
[----:B------:R-:W-:Y:S01]  /*1230*/  FFMA R51, R76, R38, R51 ;  /* 0x000000264c337223 */ /* 0x000fe20000000033 */
[-C--:B-1----:R-:W-:Y:S01]  /*1240*/  FFMA R40, R74, R37.reuse, R40 ;  /* 0x000000254a287223 */ /* 0x082fe20000000028 */
[----:B------:R-:W-:Y:S01]  /*1250*/  FFMA R44, R37, R72, R44 ;  /* 0x00000048252c7223 */ /* 0x000fe2000000002c */
[----:B------:R-:W-:Y:S01]  /*1260*/  FFMA R52, R76, R37, R52 ;  /* 0x000000254c347223 */ /* 0x000fe20000000034 */
[----:B--2---:R-:W-:Y:S01]  /*1270*/  FFMA R41, R74, R36, R41 ;  /* 0x000000244a297223 */ /* 0x004fe20000000029 */
[----:B------:R-:W-:Y:S01]  /*1280*/  FFMA R45, R36, R72, R45 ;  /* 0x00000048242d7223 */ /* 0x000fe2000000002d */
[----:B------:R-:W-:Y:S01]  /*1290*/  FFMA R53, R76, R36, R53 ;  /* 0x000000244c357223 */ /* 0x000fe20000000035 */
[-C--:B---3--:R-:W-:Y:S01]  /*12a0*/  FFMA R42, R74, R35.reuse, R42 ;  /* 0x000000234a2a7223 */ /* 0x088fe2000000002a */
[----:B------:R-:W-:Y:S01]  /*12b0*/  FFMA R46, R35, R72, R46 ;  /* 0x00000048232e7223 */ /* 0x000fe2000000002e */
[----:B------:R-:W0:Y:S01]  /*12c0*/  LDS R74, [R6+0x344] ;  /* 0x00034400064a7984 */ /* 0x000e220000000800 */
[----:B------:R-:W-:Y:S01]  /*12d0*/  FFMA R54, R76, R35, R54 ;  /* 0x000000234c367223 */ /* 0x000fe20000000036 */
[-C--:B----4-:R-:W-:Y:S01]  /*12e0*/  FFMA R47, R38, R71.reuse, R47 ;  /* 0x00000047262f7223 */ /* 0x090fe2000000002f */
[-C--:B------:R-:W-:Y:S01]  /*12f0*/  FFMA R48, R37, R71.reuse, R48 ;  /* 0x0000004725307223 */ /* 0x080fe20000000030 */
[----:B------:R-:W1:Y:S01]  /*1300*/  LDS R72, [R6+0x650] ;  /* 0x0006500006487984 */ /* 0x000e620000000800 */
[-C--:B------:R-:W-:Y:S01]  /*1310*/  FFMA R49, R36, R71.reuse, R49 ;  /* 0x0000004724317223 */ /* 0x080fe20000000031 */
[----:B------:R-:W-:-:S02]  /*1320*/  FFMA R50, R35, R71, R50 ;  /* 0x0000004723327223 */ /* 0x000fc40000000032 */
[----:B------:R-:W2:Y:S04]  /*1330*/  LDS R76, [R6+0x6c] ;  /* 0x00006c00064c7984 */ /* 0x000ea80000000800 */
[----:B------:R-:W-:Y:S01]  /*1340*/  LDS R71, [R6+0x620] ;  /* 0x0006200006477984 */ /* 0x000fe20000000800 */
[C---:B0-----:R-:W-:Y:S01]  /*1350*/  FFMA R55, R74.reuse, R38, R55 ;  /* 0x000000264a377223 */ /* 0x041fe20000000037 */
[C---:B------:R-:W-:Y:S01]  /*1360*/  FFMA R56, R74.reuse, R37, R56 ;  /* 0x000000254a387223 */ /* 0x040fe20000000038 */
[C---:B------:R-:W-:Y:S01]  /*1370*/  FFMA R57, R74.reuse, R36, R57 ;  /* 0x000000244a397223 */ /* 0x040fe20000000039 */
[----:B------:R-:W-:Y:S01]  /*1380*/  FFMA R58, R74, R35, R58 ;  /* 0x000000234a3a7223 */ /* 0x000fe2000000003a */
[C---:B-1----:R-:W-:Y:S01]  /*1390*/  FFMA R59, R72.reuse, R38, R59 ;  /* 0x00000026483b7223 */ /* 0x042fe2000000003b */
[C---:B------:R-:W-:Y:S01]  /*13a0*/  FFMA R60, R72.reuse, R37, R60 ;  /* 0x00000025483c7223 */ /* 0x040fe2000000003c */
[C---:B------:R-:W-:Y:S01]  /*13b0*/  FFMA R61, R72.reuse, R36, R61 ;  /* 0x00000024483d7223 */ /* 0x040fe2000000003d */
[----:B------:R-:W-:Y:S01]  /*13c0*/  FFMA R62, R72, R35, R62 ;  /* 0x00000023483e7223 */ /* 0x000fe2000000003e */
[----:B------:R-:W0:Y:S01]  /*13d0*/  LDS R74, [R6+0x378] ;  /* 0x00037800064a7984 */ /* 0x000e220000000800 */
[C---:B--2---:R-:W-:Y:S01]  /*13e0*/  FFMA R63, R76.reuse, R38, R63 ;  /* 0x000000264c3f7223 */ /* 0x044fe2000000003f */
[C---:B------:R-:W-:Y:S01]  /*13f0*/  FFMA R64, R76.reuse, R37, R64 ;  /* 0x000000254c407223 */ /* 0x040fe20000000040 */
[C---:B------:R-:W-:Y:S01]  /*1400*/  FFMA R65, R76.reuse, R36, R65 ;  /* 0x000000244c417223 */ /* 0x040fe20000000041 */
[----:B------:R-:W1:Y:S01]  /*1410*/  LDS R72, [R6+0x684] ;  /* 0x0006840006487984 */ /* 0x000e620000000800 */
[----:B------:R-:W-:-:S03]  /*1420*/  FFMA R66, R76, R35, R66 ;  /* 0x000000234c427223 */ /* 0x000fc60000000042 */
[----:B------:R-:W2:Y:S01]  /*1430*/  LDS R76, [R6+0xa0] ;  /* 0x0000a000064c7984 */ /* 0x000ea20000000800 */
        /* <DEDUP_REMOVED lines=38> */
[----:B------:R-:W-:Y:S04]  /*16a0*/  LDS R74, [R6+0x8] ;  /* 0x00000800064a7984 */ /* 0x000fe80000000800 */
[----:B------:R-:W0:Y:S04]  /*16b0*/  LDS R38, [R4+0x80] ;  /* 0x0000800004267984 */ /* 0x000e280000000800 */
[----:B------:R-:W1:Y:S04]  /*16c0*/  LDS R37, [R4+0x84] ;  /* 0x0000840004257984 */ /* 0x000e680000000800 */
[----:B------:R-:W2:Y:S04]  /*16d0*/  LDS R36, [R4+0x88] ;  /* 0x0000880004247984 */ /* 0x000ea80000000800 */
[----:B------:R-:W3:Y:S04]  /*16e0*/  LDS R35, [R4+0x8c] ;  /* 0x00008c0004237984 */ /* 0x000ee80000000800 */
[----:B------:R-:W4:Y:S01]  /*16f0*/  LDS R72, [R6+0x314] ;  /* 0x0003140006487984 */ /* 0x000f220000000800 */
[-C--:B0-----:R-:W-:Y:S01]  /*1700*/  FFMA R39, R74, R38.reuse, R39 ;  /* 0x000000264a277223 */ /* 0x081fe20000000027 */
[----:B------:R-:W-:Y:S01]  /*1710*/  FFMA R51, R76, R38, R51 ;  /* 0x000000264c337223 */ /* 0x000fe20000000033 */
[----:B------:R-:W-:Y:S01]  /*1720*/  FFMA R47, R38, R71, R47 ;  /* 0x00000047262f7223 */ /* 0x000fe2000000002f */
[-C--:B-1----:R-:W-:Y:S01]  /*1730*/  FFMA R40, R74, R37.reuse, R40 ;  /* 0x000000254a287223 */ /* 0x082fe20000000028 */
[----:B------:R-:W-:Y:S01]  /*1740*/  FFMA R52, R76, R37, R52 ;  /* 0x000000254c347223 */ /* 0x000fe20000000034 */
[-C--:B------:R-:W-:Y:S01]  /*1750*/  FFMA R48, R37, R71.reuse, R48 ;  /* 0x0000004725307223 */ /* 0x080fe20000000030 */
[-C--:B--2---:R-:W-:Y:S01]  /*1760*/  FFMA R41, R74, R36.reuse, R41 ;  /* 0x000000244a297223 */ /* 0x084fe20000000029 */
        /* <DEDUP_REMOVED lines=8> */
[-C--:B------:R-:W-:Y:S01]  /*17f0*/  FFMA R45, R36, R72.reuse, R45 ;  /* 0x00000048242d7223 */ /* 0x080fe2000000002d */
[----:B------:R-:W-:Y:S01]  /*1800*/  FFMA R46, R35, R72, R46 ;  /* 0x00000048232e7223 */ /* 0x000fe2000000002e */
[----:B------:R-:W1:Y:S04]  /*1810*/  LDS R76, [R6+0x70] ;  /* 0x00007000064c7984 */ /* 0x000e680000000800 */
[----:B------:R-:W2:Y:S04]  /*1820*/  LDS R72, [R6+0x654] ;  /* 0x0006540006487984 */ /* 0x000ea80000000800 */
[----:B------:R-:W-:Y:S01]  /*1830*/  LDS R71, [R6+0x624] ;  /* 0x0006240006477984 */ /* 0x000fe20000000800 */
[C---:B0-----:R-:W-:Y:S01]  /*1840*/  FFMA R55, R74.reuse, R38, R55 ;  /* 0x000000264a377223 */ /* 0x041fe20000000037 */
[C---:B------:R-:W-:Y:S01]  /*1850*/  FFMA R56, R74.reuse, R37, R56 ;  /* 0x000000254a387223 */ /* 0x040fe20000000038 */
[C---:B------:R-:W-:Y:S01]  /*1860*/  FFMA R57, R74.reuse, R36, R57 ;  /* 0x000000244a397223 */ /* 0x040fe20000000039 */
[----:B------:R-:W-:-:S02]  /*1870*/  FFMA R58, R74, R35, R58 ;  /* 0x000000234a3a7223 */ /* 0x000fc4000000003a */
[----:B------:R-:W0:Y:S01]  /*1880*/  LDS R74, [R6+0x37c] ;  /* 0x00037c00064a7984 */ /* 0x000e220000000800 */
[C---:B-1----:R-:W-:Y:S01]  /*1890*/  FFMA R63, R76.reuse, R38, R63 ;  /* 0x000000264c3f7223 */ /* 0x042fe2000000003f */
[C---:B------:R-:W-:Y:S01]  /*18a0*/  FFMA R64, R76.reuse, R37, R64 ;  /* 0x000000254c407223 */ /* 0x040fe20000000040 */
[C---:B------:R-:W-:Y:S01]  /*18b0*/  FFMA R65, R76.reuse, R36, R65 ;  /* 0x000000244c417223 */ /* 0x040fe20000000041 */
[----:B------:R-:W-:Y:S01]  /*18c0*/  FFMA R66, R76, R35, R66 ;  /* 0x000000234c427223 */ /* 0x000fe20000000042 */
[C---:B--2---:R-:W-:Y:S01]  /*18d0*/  FFMA R59, R72.reuse, R38, R59 ;  /* 0x00000026483b7223 */ /* 0x044fe2000000003b */
[C---:B------:R-:W-:Y:S01]  /*18e0*/  FFMA R60, R72.reuse, R37, R60 ;  /* 0x00000025483c7223 */ /* 0x040fe2000000003c */
[C---:B------:R-:W-:Y:S01]  /*18f0*/  FFMA R61, R72.reuse, R36, R61 ;  /* 0x00000024483d7223 */ /* 0x040fe2000000003d */
[----:B------:R-:W-:Y:S01]  /*1900*/  FFMA R62, R72, R35, R62 ;  /* 0x00000023483e7223 */ /* 0x000fe2000000003e */
[----:B------:R-:W1:Y:S04]  /*1910*/  LDS R76, [R6+0xa4] ;  /* 0x0000a400064c7984 */ /* 0x000e680000000800 */
[----:B------:R-:W2:Y:S01]  /*1920*/  LDS R72, [R6+0x688] ;  /* 0x0006880006487984 */ /* 0x000ea20000000800 */
        /* <DEDUP_REMOVED lines=28> */
[----:B------:R-:W-:Y:S04]  /*1af0*/  LDS R76, [R6+0x40] ;  /* 0x00004000064c7984 */ /* 0x000fe80000000800 */
[----:B------:R-:W1:Y:S01]  /*1b00*/  LDS R72, [R6+0x6f0] ;  /* 0x0006f00006487984 */ /* 0x000e620000000800 */
[C---:B0-----:R-:W-:Y:S01]  /*1b10*/  FFMA R27, R74.reuse, R38, R27 ;  /* 0x000000264a1b7223 */ /* 0x041fe2000000001b */
[C---:B------:R-:W-:Y:S01]  /*1b20*/  FFMA R28, R74.reuse, R37, R28 ;  /* 0x000000254a1c7223 */ /* 0x040fe2000000001c */
[C---:B------:R-:W-:Y:S01]  /*1b30*/  FFMA R29, R74.reuse, R36, R29 ;  /* 0x000000244a1d7223 */ /* 0x040fe2000000001d */
[----:B------:R-:W-:-:S02]  /*1b40*/  FFMA R30, R74, R35, R30 ;  /* 0x000000234a1e7223 */ /* 0x000fc4000000001e */
[----:B------:R-:W-:Y:S01]  /*1b50*/  LDS R74, [R6+0xc] ;  /* 0x00000c00064a7984 */ /* 0x000fe20000000800 */
[C---:B-1----:R-:W-:Y:S01]  /*1b60*/  FFMA R31, R72.reuse, R38, R31 ;  /* 0x00000026481f7223 */ /* 0x042fe2000000001f */
[C---:B------:R-:W-:Y:S01]  /*1b70*/  FFMA R32, R72.reuse, R37, R32 ;  /* 0x0000002548207223 */ /* 0x040fe20000000020 */
[C---:B------:R-:W-:Y:S01]  /*1b80*/  FFMA R33, R72.reuse, R36, R33 ;  /* 0x0000002448217223 */ /* 0x040fe20000000021 */
[----:B------:R-:W-:Y:S01]  /*1b90*/  FFMA R34, R72, R35, R34 ;  /* 0x0000002348227223 */ /* 0x000fe20000000022 */
        /* <DEDUP_REMOVED lines=457> */
[CC--:B------:R-:W-:Y:S01]  /*3830*/  FFMA R24, R76.reuse, R37.reuse, R24 ;  /* 0x000000254c187223 */ /* 0x0c0fe20000000018 */
[----:B------:R-:W-:Y:S01]  /*3840*/  FFMA R25, R76, R38, R25 ;  /* 0x000000264c197223 */ /* 0x000fe20000000019 */
[C---:B--2---:R-:W-:Y:S01]  /*3850*/  FFMA R19, R72.reuse, R36, R19 ;  /* 0x0000002448137223 */ /* 0x044fe20000000013 */
[C---:B------:R-:W-:Y:S01]  /*3860*/  FFMA R20, R72.reuse, R37, R20 ;  /* 0x0000002548147223 */ /* 0x040fe20000000014 */
[C---:B------:R-:W-:Y:S01]  /*3870*/  FFMA R21, R72.reuse, R38, R21 ;  /* 0x0000002648157223 */ /* 0x040fe20000000015 */
[-C--:B------:R-:W-:Y:S01]  /*3880*/  FFMA R22, R72, R35.reuse, R22 ;  /* 0x0000002348167223 */ /* 0x080fe20000000016 */
[----:B------:R-:W-:Y:S04]  /*3890*/  LDS R76, [R6+0x30] ;  /* 0x00003000064c7984 */ /* 0x000fe80000000800 */
[----:B------:R-:W1:Y:S01]  /*38a0*/  LDS R72, [R6+0x708] ;  /* 0x0007080006487984 */ /* 0x000e620000000800 */
        /* <DEDUP_REMOVED lines=9> */
[----:B------:R-:W1:Y:S04]  /*3940*/  LDS R36, [R4+0x248] ;  /* 0x0002480004247984 */ /* 0x000e680000000800 */
[----:B------:R-:W2:Y:S04]  /*3950*/  LDS R34, [R4+0x240] ;  /* 0x0002400004227984 */ /* 0x000ea80000000800 */
[----:B------:R-:W3:Y:S04]  /*3960*/  LDS R37, [R4+0x24c] ;  /* 0x00024c0004257984 */ /* 0x000ee80000000800 */
[----:B------:R-:W4:Y:S04]  /*3970*/  LDS R72, [R6+0x330] ;  /* 0x0003300006487984 */ /* 0x000f280000000800 */
[----:B------:R-:W5:Y:S01]  /*3980*/  LDS R38, [R6+0x63c] ;  /* 0x00063c0006267984 */ /* 0x000f620000000800 */
[C---:B0-----:R-:W-:Y:S01]  /*3990*/  FFMA R40, R74.reuse, R71, R40 ;  /* 0x000000474a287223 */ /* 0x041fe20000000028 */
[C---:B-1----:R-:W-:Y:S01]  /*39a0*/  FFMA R41, R74.reuse, R36, R41 ;  /* 0x000000244a297223 */ /* 0x042fe20000000029 */
[C---:B--2---:R-:W-:Y:S01]  /*39b0*/  FFMA R39, R74.reuse, R34, R39 ;  /* 0x000000224a277223 */ /* 0x044fe20000000027 */
[----:B---3--:R-:W-:-:S02]  /*39c0*/  FFMA R42, R74, R37, R42 ;  /* 0x000000254a2a7223 */ /* 0x008fc4000000002a */
[----:B------:R-:W0:Y:S01]  /*39d0*/  LDS R74, [R6+0x58] ;  /* 0x00005800064a7984 */ /* 0x000e220000000800 */
[-C--:B----4-:R-:W-:Y:S01]  /*39e0*/  FFMA R43, R34, R72.reuse, R43 ;  /* 0x00000048222b7223 */ /* 0x090fe2000000002b */
[-C--:B------:R-:W-:Y:S01]  /*39f0*/  FFMA R44, R71, R72.reuse, R44 ;  /* 0x00000048472c7223 */ /* 0x080fe2000000002c */
[-C--:B------:R-:W-:Y:S01]  /*3a00*/  FFMA R45, R36, R72.reuse, R45 ;  /* 0x00000048242d7223 */ /* 0x080fe2000000002d */
[----:B------:R-:W-:Y:S01]  /*3a10*/  FFMA R46, R37, R72, R46 ;  /* 0x00000048252e7223 */ /* 0x000fe2000000002e */
[-C--:B-----5:R-:W-:Y:S01]  /*3a20*/  FFMA R47, R34, R38.reuse, R47 ;  /* 0x00000026222f7223 */ /* 0x0a0fe2000000002f */
[-C--:B------:R-:W-:Y:S01]  /*3a30*/  FFMA R48, R71, R38.reuse, R48 ;  /* 0x0000002647307223 */ /* 0x080fe20000000030 */
[-C--:B------:R-:W-:Y:S01]  /*3a40*/  FFMA R49, R36, R38.reuse, R49 ;  /* 0x0000002624317223 */ /* 0x080fe20000000031 */
        /* <DEDUP_REMOVED lines=61> */
[----:B------:R-:W0:Y:S04]  /*3e20*/  LDS R34, [R4+0x280] ;  /* 0x0002800004227984 */ /* 0x000e280000000800 */
        /* <DEDUP_REMOVED lines=84> */
[-C--:B0-----:R-:W-:Y:S01]  /*4370*/  FFMA R51, R34, R73.reuse, R51 ;  /* 0x0000004922337223 */ /* 0x081fe20000000033 */
[C---:B------:R-:W-:Y:S01]  /*4380*/  FFMA R39, R74.reuse, R34, R39 ;  /* 0x000000224a277223 */ /* 0x040fe20000000027 */
[----:B-1----:R-:W-:Y:S01]  /*4390*/  FFMA R52, R71, R73, R52 ;  /* 0x0000004947347223 */ /* 0x002fe20000000034 */
[----:B------:R-:W-:Y:S01]  /*43a0*/  FFMA R40, R74, R71, R40 ;  /* 0x000000474a287223 */ /* 0x000fe20000000028 */
[-C--:B--2---:R-:W-:Y:S01]  /*43b0*/  FFMA R53, R36, R73.reuse, R53 ;  /* 0x0000004924357223 */ /* 0x084fe20000000035 */
[C---:B------:R-:W-:Y:S01]  /*43c0*/  FFMA R41, R74.reuse, R36, R41 ;  /* 0x000000244a297223 */ /* 0x040fe20000000029 */
[----:B---3--:R-:W-:Y:S01]  /*43d0*/  FFMA R54, R37, R73, R54 ;  /* 0x0000004925367223 */ /* 0x008fe20000000036 */
[----:B------:R-:W-:Y:S01]  /*43e0*/  FFMA R42, R74, R37, R42 ;  /* 0x000000254a2a7223 */ /* 0x000fe2000000002a */
        /* <DEDUP_REMOVED lines=10> */
[----:B------:R-:W2:Y:S04]  /*4490*/  LDS R38, [R6+0x678] ;  /* 0x0006780006267984 */ /* 0x000ea80000000800 */
[----:B------:R-:W-:Y:S01]  /*44a0*/  LDS R74, [R6+0x33c] ;  /* 0x00033c00064a7984 */ /* 0x000fe20000000800 */
        /* <DEDUP_REMOVED lines=8> */
[----:B------:R-:W-:Y:S01]  /*4530*/  FFMA R58, R37, R72, R58 ;  /* 0x00000048253a7223 */ /* 0x000fe2000000003a */
[-C--:B--2---:R-:W-:Y:S01]  /*4540*/  FFMA R59, R34, R38.reuse, R59 ;  /* 0x00000026223b7223 */ /* 0x084fe2000000003b */
[-C--:B------:R-:W-:Y:S01]  /*4550*/  FFMA R60, R71, R38.reuse, R60 ;  /* 0x00000026473c7223 */ /* 0x080fe2000000003c */
[-C--:B------:R-:W-:Y:S01]  /*4560*/  FFMA R61, R36, R38.reuse, R61 ;  /* 0x00000026243d7223 */ /* 0x080fe2000000003d */
[----:B------:R-:W-:Y:S01]  /*4570*/  FFMA R62, R37, R38, R62 ;  /* 0x00000026253e7223 */ /* 0x000fe2000000003e */
[----:B------:R-:W1:Y:S04]  /*4580*/  LDS R72, [R6+0x3a0] ;  /* 0x0003a00006487984 */ /* 0x000e680000000800 */
        /* <DEDUP_REMOVED lines=31> */
[----:B0-----:R-:W-:Y:S01]  /*4780*/  FFMA R46, R73, R74, R46 ;  /* 0x0000004a492e7223 */ /* 0x001fe2000000002e */
[----:B------:R-:W-:Y:S01]  /*4790*/  FFMA R42, R76, R73, R42 ;  /* 0x000000494c2a7223 */ /* 0x000fe2000000002a */
[CC--:B-1----:R-:W-:Y:S01]  /*47a0*/  FFMA R32, R71.reuse, R72.reuse, R32 ;  /* 0x0000004847207223 */ /* 0x0c2fe20000000020 */
[-C--:B------:R-:W-:Y:S01]  /*47b0*/  FFMA R33, R36, R72.reuse, R33 ;  /* 0x0000004824217223 */ /* 0x080fe20000000021 */
[C---:B------:R-:W-:Y:S01]  /*47c0*/  FFMA R31, R34.reuse, R72, R31 ;  /* 0x00000048221f7223 */ /* 0x040fe2000000001f */
[-C--:B--2---:R-:W-:Y:S01]  /*47d0*/  FFMA R27, R34, R38.reuse, R27 ;  /* 0x00000026221b7223 */ /* 0x084fe2000000001b */
[-C--:B------:R-:W-:Y:S01]  /*47e0*/  FFMA R28, R71, R38.reuse, R28 ;  /* 0x00000026471c7223 */ /* 0x080fe2000000001c */
[-C--:B------:R-:W-:Y:S01]  /*47f0*/  FFMA R29, R36, R38.reuse, R29 ;  /* 0x00000026241d7223 */ /* 0x080fe2000000001d */
[C---:B------:R-:W-:Y:S01]  /*4800*/  FFMA R30, R37.reuse, R38, R30 ;  /* 0x00000026251e7223 */ /* 0x040fe2000000001e */
[----:B------:R-:W0:Y:S01]  /*4810*/  LDS R36, [R4+0x300] ;  /* 0x0003000004247984 */ /* 0x000e220000000800 */
[----:B------:R-:W-:-:S03]  /*4820*/  FFMA R34, R37, R72, R35 ;  /* 0x0000004825227223 */ /* 0x000fc60000000023 */
[----:B------:R-:W1:Y:S04]  /*4830*/  LDS R71, [R4+0x304] ;  /* 0x0003040004477984 */ /* 0x000e680000000800 */
[----:B------:R-:W2:Y:S04]  /*4840*/  LDS R38, [R4+0x308] ;  /* 0x0003080004267984 */ /* 0x000ea80000000800 */
[----:B------:R-:W3:Y:S04]  /*4850*/  LDS R72, [R6+0x370] ;  /* 0x0003700006487984 */ /* 0x000ee80000000800 */
[----:B------:R-:W4:Y:S04]  /*4860*/  LDS R4, [R6+0x67c] ;  /* 0x00067c0006047984 */ /* 0x000f280000000800 */
[----:B------:R-:W5:Y:S01]  /*4870*/  LDS R35, [R6+0x648] ;  /* 0x0006480006237984 */ /* 0x000f620000000800 */
[----:B0-----:R-:W-:Y:S01]  /*4880*/  FFMA R43, R36, R74, R43 ;  /* 0x0000004a242b7223 */ /* 0x001fe2000000002b */
[C---:B------:R-:W-:Y:S01]  /*4890*/  FFMA R39, R76.reuse, R36, R39 ;  /* 0x000000244c277223 */ /* 0x040fe20000000027 */
[CC--:B-1----:R-:W-:Y:S01]  /*48a0*/  FFMA R44, R71.reuse, R74.reuse, R44 ;  /* 0x0000004a472c7223 */ /* 0x0c2fe2000000002c */
[-C--:B------:R-:W-:Y:S01]  /*48b0*/  FFMA R40, R76, R71.reuse, R40 ;  /* 0x000000474c287223 */ /* 0x080fe20000000028 */
[----:B--2---:R-:W-:Y:S01]  /*48c0*/  FFMA R45, R38, R74, R45 ;  /* 0x0000004a262d7223 */ /* 0x004fe2000000002d */
[----:B------:R-:W-:Y:S01]  /*48d0*/  FFMA R41, R76, R38, R41 ;  /* 0x000000264c297223 */ /* 0x000fe20000000029 */
[----:B------:R-:W0:Y:S01]  /*48e0*/  LDS R74, [R6+0x64] ;  /* 0x00006400064a7984 */ /* 0x000e220000000800 */
[C---:B---3--:R-:W-:Y:S01]  /*48f0*/  FFMA R55, R72.reuse, R36, R55 ;  /* 0x0000002448377223 */ /* 0x048fe20000000037 */
[C---:B------:R-:W-:Y:S01]  /*4900*/  FFMA R56, R72.reuse, R71, R56 ;  /* 0x0000004748387223 */ /* 0x040fe20000000038 */
[C---:B------:R-:W-:Y:S01]  /*4910*/  FFMA R57, R72.reuse, R38, R57 ;  /* 0x0000002648397223 */ /* 0x040fe20000000039 */
[----:B------:R-:W-:Y:S01]  /*4920*/  FFMA R58, R72, R73, R58 ;  /* 0x00000049483a7223 */ /* 0x000fe2000000003a */
[C---:B----4-:R-:W-:Y:S01]  /*4930*/  FFMA R59, R4.reuse, R36, R59 ;  /* 0x00000024043b7223 */ /* 0x050fe2000000003b */
[C---:B------:R-:W-:Y:S01]  /*4940*/  FFMA R60, R4.reuse, R71, R60 ;  /* 0x00000047043c7223 */ /* 0x040fe2000000003c */
[C---:B------:R-:W-:Y:S01]  /*4950*/  FFMA R61, R4.reuse, R38, R61 ;  /* 0x00000026043d7223 */ /* 0x040fe2000000003d */
[----:B------:R-:W-:Y:S01]  /*4960*/  FFMA R62, R4, R73, R62 ;  /* 0x00000049043e7223 */ /* 0x000fe2000000003e */
[----:B------:R-:W1:Y:S01]  /*4970*/  LDS R76, [R6+0x98] ;  /* 0x00009800064c7984 */ /* 0x000e620000000800 */
[-C--:B-----5:R-:W-:Y:S01]  /*4980*/  FFMA R47, R36, R35.reuse, R47 ;  /* 0x00000023242f7223 */ /* 0x0a0fe2000000002f */
[-C--:B------:R-:W-:Y:S01]  /*4990*/  FFMA R48, R71, R35.reuse, R48 ;  /* 0x0000002347307223 */ /* 0x080fe20000000030 */
[-C--:B------:R-:W-:Y:S01]  /*49a0*/  FFMA R49, R38, R35.reuse, R49 ;  /* 0x0000002326317223 */ /* 0x080fe20000000031 */
[----:B------:R-:W2:Y:S01]  /*49b0*/  LDS R72, [R6+0x6b0] ;  /* 0x0006b00006487984 */ /* 0x000ea20000000800 */
[----:B------:R-:W-:-:S03]  /*49c0*/  FFMA R50, R73, R35, R50 ;  /* 0x0000002349327223 */ /* 0x000fc60000000032 */
[----:B------:R-:W3:Y:S04]  /*49d0*/  LDS R4, [R6+0xcc] ;  /* 0x0000cc0006047984 */ /* 0x000ee80000000800 */
[----:B------:R-:W4:Y:S01]  /*49e0*/  LDS R35, [R6+0x3d8] ;  /* 0x0003d80006237984 */ /* 0x000f220000000800 */
[C---:B0-----:R-:W-:Y:S01]  /*49f0*/  FFMA R51, R74.reuse, R36, R51 ;  /* 0x000000244a337223 */ /* 0x041fe20000000033 */
[C---:B------:R-:W-:Y:S01]  /*4a00*/  FFMA R52, R74.reuse, R71, R52 ;  /* 0x000000474a347223 */ /* 0x040fe20000000034 */
[C---:B------:R-:W-:Y:S01]  /*4a10*/  FFMA R53, R74.reuse, R38, R53 ;  /* 0x000000264a357223 */ /* 0x040fe20000000035 */
[----:B------:R-:W-:Y:S02]  /*4a20*/  FFMA R54, R74, R73, R54 ;  /* 0x000000494a367223 */ /* 0x000fe40000000036 */
        /* <DEDUP_REMOVED lines=9> */
[C---:B---3--:R-:W-:Y:S01]  /*4ac0*/  FFMA R11, R4.reuse, R36, R11 ;  /* 0x00000024040b7223 */ /* 0x048fe2000000000b */
[C---:B------:R-:W-:Y:S01]  /*4ad0*/  FFMA R12, R4.reuse, R71, R12 ;  /* 0x00000047040c7223 */ /* 0x040fe2000000000c */
[C---:B------:R-:W-:Y:S01]  /*4ae0*/  FFMA R13, R4.reuse, R38, R13 ;  /* 0x00000026040d7223 */ /* 0x040fe2000000000d */
[----:B------:R-:W-:Y:S01]  /*4af0*/  FFMA R14, R4, R73, R14 ;  /* 0x00000049040e7223 */ /* 0x000fe2000000000e */
[----:B------:R-:W1:Y:S01]  /*4b00*/  LDS R76, [R6+0x6e4] ;  /* 0x0006e400064c7984 */ /* 0x000e620000000800 */
[C---:B----4-:R-:W-:Y:S01]  /*4b10*/  FFMA R15, R35.reuse, R36, R15 ;  /* 0x00000024230f7223 */ /* 0x050fe2000000000f */
[C---:B------:R-:W-:Y:S01]  /*4b20*/  FFMA R16, R35.reuse, R71, R16 ;  /* 0x0000004723107223 */ /* 0x040fe20000000010 */
[C---:B------:R-:W-:Y:S01]  /*4b30*/  FFMA R17, R35.reuse, R38, R17 ;  /* 0x0000002623117223 */ /* 0x040fe20000000011 */
[----:B------:R-:W2:Y:S01]  /*4b40*/  LDS R72, [R6+0x718] ;  /* 0x0007180006487984 */ /* 0x000ea20000000800 */
[----:B------:R-:W-:-:S03]  /*4b50*/  FFMA R18, R35, R73, R18 ;  /* 0x0000004923127223 */ /* 0x000fc60000000012 */
[----:B------:R-:W3:Y:S01]  /*4b60*/  LDS R4, [R6+0x40c] ;  /* 0x00040c0006047984 */ /* 0x000ee20000000800 */
        /* <DEDUP_REMOVED lines=17> */
[C---:B0-----:R-:W-:Y:S01]  /*4c80*/  FFMA R23, R74.reuse, R36, R23 ;  /* 0x000000244a177223 */ /* 0x041fe20000000017 */
[C---:B------:R-:W-:Y:S01]  /*4c90*/  FFMA R24, R74.reuse, R71, R24 ;  /* 0x000000474a187223 */ /* 0x040fe20000000018 */
[C---:B------:R-:W-:Y:S01]  /*4ca0*/  FFMA R25, R74.reuse, R38, R25 ;  /* 0x000000264a197223 */ /* 0x040fe20000000019 */
[----:B------:R-:W-:Y:S01]  /*4cb0*/  FFMA R26, R74, R73, R26 ;  /* 0x000000494a1a7223 */ /* 0x000fe2000000001a */
[----:B------:R-:W-:Y:S06]  /*4cc0*/  BRA.U UP0, `(.L_x_5) ;  /* 0xffffffb500a47547 */ /* 0x000fec000b83ffff */
[----:B------:R-:W0:Y:S01]  /*4cd0*/  S2R R6, SR_CTAID.X ;  /* 0x0000000000067919 */ /* 0x000e220000002500 */
[----:B------:R-:W1:Y:S01]  /*4ce0*/  LDC.64 R36, c[0x0][0x398] ;  /* 0x0000e600ff247b82 */ /* 0x000e620000000a00 */
[----:B0-----:R-:W-:-:S04]  /*4cf0*/  SHF.L.U32 R0, R6, 0x4, RZ ;  /* 0x0000000406007819 */ /* 0x001fc800000006ff */
[----:B------:R-:W-:-:S05]  /*4d00*/  LOP3.LUT R71, R5, 0x70, R0, 0xf8, !PT ;  /* 0x0000007005477812 */ /* 0x000fca00078ef800 */
[----:B-1----:R-:W-:-:S05]  /*4d10*/  IMAD.WIDE.U32 R36, R71, 0x4, R36 ;  /* 0x0000000447247825 */ /* 0x002fca00078e0024 */
[----:B------:R-:W2:Y:S04]  /*4d20*/  LDG.E.CONSTANT R4, desc[UR10][R36.64] ;  /* 0x0000000a24047981 */ /* 0x000ea8000c1e9900 */
[----:B------:R-:W3:Y:S04]  /*4d30*/  LDG.E.CONSTANT R5, desc[UR10][R36.64+0x4] ;  /* 0x0000040a24057981 */ /* 0x000ee8000c1e9900 */
[----:B------:R-:W4:Y:S04]  /*4d40*/  LDG.E.CONSTANT R0, desc[UR10][R36.64+0x8] ;  /* 0x0000080a24007981 */ /* 0x000f28000c1e9900 */
[----:B------:R-:W5:Y:S01]  /*4d50*/  LDG.E.CONSTANT R35, desc[UR10][R36.64+0xc] ;  /* 0x00000c0a24237981 */ /* 0x000f62000c1e9900 */
[----:B------:R-:W-:-:S02]  /*4d60*/  PRMT R73, R2, 0x9910, RZ ;  /* 0x0000991002497816 */ /* 0x000fc400000000ff */
[----:B------:R-:W-:Y:S01]  /*4d70*/  SHF.R.U32.HI R6, RZ, 0x3, R6 ;  /* 0x00000003ff067819 */ /* 0x000fe20000011606 */
[----:B------:R-:W0:Y:S04]  /*4d80*/  S2R R3, SR_TID.X ;  /* 0x0000000000037919 */ /* 0x000e280000002100 */
[----:B------:R-:W-:Y:S01]  /*4d90*/  IMAD R71, R6, 0x7080, R71 ;  /* 0x0000708006477824 */ /* 0x000fe200078e0247 */
[----:B0-----:R-:W-:Y:S02]  /*4da0*/  LOP3.LUT R38, R3, 0xffff, RZ, 0xc0, !PT ;  /* 0x0000ffff03267812 */ /* 0x001fe400078ec0ff */
[----:B------:R-:W0:Y:S03]  /*4db0*/  LDC.64 R2, c[0x0][0x390] ;  /* 0x0000e400ff027b82 */ /* 0x000e260000000a00 */
[----:B------:R-:W-:Y:S01]  /*4dc0*/  IMAD R72, R38, 0x1556, RZ ;  /* 0x0000155626487824 */ /* 0x000fe200078e02ff */
[----:B------:R-:W-:-:S04]  /*4dd0*/  MOV R38, R73 ;  /* 0x0000004900267202 */ /* 0x000fc80000000f00 */
[----:B------:R-:W-:Y:S01]  /*4de0*/  SHF.R.U32.HI R72, RZ, 0x10, R72 ;  /* 0x00000010ff487819 */ /* 0x000fe20000011648 */
[----:B------:R-:W-:-:S04]  /*4df0*/  IMAD R6, R38, 0x280, RZ ;  /* 0x0000028026067824 */ /* 0x000fc800078e02ff */
[----:B------:R-:W-:Y:S01]  /*4e00*/  IMAD R71, R72, 0x1680, R71 ;  /* 0x0000168048477824 */ /* 0x000fe200078e0247 */
[----:B------:R-:W-:-:S04]  /*4e10*/  LOP3.LUT R6, R6, 0xffff, RZ, 0xc0, !PT ;  /* 0x0000ffff06067812 */ /* 0x000fc800078ec0ff */
[----:B------:R-:W-:-:S05]  /*4e20*/  IADD3 R71, PT, PT, R6, R71, RZ ;  /* 0x0000004706477210 */ /* 0x000fca0007ffe0ff */
[----:B0-----:R-:W-:-:S04]  /*4e30*/  IMAD.WIDE.U32 R2, R71, 0x4, R2 ;  /* 0x0000000447027825 */ /* 0x001fc800078e0002 */
[--C-:B--2---:R-:W-:Y:S01]  /*4e40*/  FADD R11, R11, R4.reuse ;  /* 0x000000040b0b7221 */ /* 0x104fe20000000000 */
[--C-:B------:R-:W-:Y:S01]  /*4e50*/  FADD R39, R39, R4.reuse ;  /* 0x0000000427277221 */ /* 0x100fe20000000000 */
        /* <DEDUP_REMOVED lines=12> */
[----:B------:R-:W-:Y:S01]  /*4f20*/  FMNMX R11, RZ, R11, !PT ;  /* 0x0000000bff0b7209 */ /* 0x000fe20007800000 */
[----:B------:R-:W-:Y:S01]  /*4f30*/  FADD R4, R31, R4 ;  /* 0x000000041f047221 */ /* 0x000fe20000000000 */
[--C-:B---3--:R-:W-:Y:S01]  /*4f40*/  FADD R40, R40, R5.reuse ;  /* 0x0000000528287221 */ /* 0x108fe20000000000 */
[--C-:B------:R-:W-:Y:S01]  /*4f50*/  FADD R52, R52, R5.reuse ;  /* 0x0000000534347221 */ /* 0x100fe20000000000 */
[--C-:B------:R-:W-:Y:S01]  /*4f60*/  FADD R64, R64, R5.reuse ;  /* 0x0000000540407221 */ /* 0x100fe20000000000 */
[----:B------:R0:W-:Y:S01]  /*4f70*/  STG.E desc[UR10][R2.64+0x600], R11 ;  /* 0x0006000b02007986 */ /* 0x0001e2000c10190a */
        /* <DEDUP_REMOVED lines=11> */
[----:B------:R-:W-:Y:S01]  /*5030*/  FADD R32, R32, R5 ;  /* 0x0000000520207221 */ /* 0x000fe20000000000 */
[----:B------:R-:W-:Y:S01]  /*5040*/  FMNMX R7, RZ, R7, !PT ;  /* 0x00000007ff077209 */ /* 0x000fe20007800000 */
[--C-:B----4-:R-:W-:Y:S01]  /*5050*/  FADD R41, R41, R0.reuse ;  /* 0x0000000029297221 */ /* 0x110fe20000000000 */
[----:B0-----:R-:W-:Y:S01]  /*5060*/  FMNMX R11, RZ, R4, !PT ;  /* 0x00000004ff0b7209 */ /* 0x001fe20007800000 */
[--C-:B------:R-:W-:Y:S01]  /*5070*/  FADD R53, R53, R0.reuse ;  /* 0x0000000035357221 */ /* 0x100fe20000000000 */
[----:B------:R-:W-:Y:S01]  /*5080*/  FMNMX R5, RZ, R40, !PT ;  /* 0x00000028ff057209 */ /* 0x000fe20007800000 */
[----:B------:R0:W-:Y:S01]  /*5090*/  STG.E desc[UR10][R2.64+0x4000], R7 ;  /* 0x0040000702007986 */ /* 0x0001e2000c10190a */
[----:B------:R-:W-:Y:S01]  /*50a0*/  FMNMX R15, RZ, R15, !PT ;  /* 0x0000000fff0f7209 */ /* 0x000fe20007800000 */
[--C-:B------:R-:W-:Y:S01]  /*50b0*/  FADD R65, R65, R0.reuse ;  /* 0x0000000041417221 */ /* 0x100fe20000000000 */
[----:B------:R-:W-:Y:S01]  /*50c0*/  FMNMX R19, RZ, R19, !PT ;  /* 0x00000013ff137209 */ /* 0x000fe20007800000 */
[----:B------:R1:W-:Y:S01]  /*50d0*/  STG.E desc[UR10][R2.64+0x4400], R11 ;  /* 0x0044000b02007986 */ /* 0x0003e2000c10190a */
[--C-:B------:R-:W-:Y:S01]  /*50e0*/  FADD R13, R13, R0.reuse ;  /* 0x000000000d0d7221 */ /* 0x100fe20000000000 */
[--C-:B------:R-:W-:Y:S01]  /*50f0*/  FADD R25, R25, R0.reuse ;  /* 0x0000000019197221 */ /* 0x100fe20000000000 */
[--C-:B------:R-:W-:Y:S01]  /*5100*/  FADD R45, R45, R0.reuse ;  /* 0x000000002d2d7221 */ /* 0x100fe20000000000 */
[----:B------:R2:W-:Y:S01]  /*5110*/  STG.E desc[UR10][R2.64+0x4], R5 ;  /* 0x0000040502007986 */ /* 0x0005e2000c10190a */
[--C-:B------:R-:W-:Y:S01]  /*5120*/  FADD R57, R57, R0.reuse ;  /* 0x0000000039397221 */ /* 0x100fe20000000000 */
[--C-:B------:R-:W-:Y:S01]  /*5130*/  FADD R69, R69, R0.reuse ;  /* 0x0000000045457221 */ /* 0x100fe20000000000 */
[--C-:B------:R-:W-:Y:S01]  /*5140*/  FADD R17, R17, R0.reuse ;  /* 0x0000000011117221 */ /* 0x100fe20000000000 */
[----:B0-----:R-:W-:Y:S01]  /*5150*/  FMNMX R7, RZ, R52, !PT ;  /* 0x00000034ff077209 */ /* 0x001fe20007800000 */
[--C-:B------:R-:W-:Y:S01]  /*5160*/  FADD R29, R29, R0.reuse ;  /* 0x000000001d1d7221 */ /* 0x100fe20000000000 */
[--C-:B------:R-:W-:Y:S01]  /*5170*/  FADD R49, R49, R0.reuse ;  /* 0x0000000031317221 */ /* 0x100fe20000000000 */
[--C-:B------:R-:W-:Y:S01]  /*5180*/  FADD R61, R61, R0.reuse ;  /* 0x000000003d3d7221 */ /* 0x100fe20000000000 */
[----:B-1----:R-:W-:Y:S01]  /*5190*/  FMNMX R11, RZ, R64, !PT ;  /* 0x00000040ff0b7209 */ /* 0x002fe20007800000 */
[--C-:B------:R-:W-:Y:S01]  /*51a0*/  FADD R9, R9, R0.reuse ;  /* 0x0000000009097221 */ /* 0x100fe20000000000 */
[--C-:B------:R-:W-:Y:S01]  /*51b0*/  FADD R21, R21, R0.reuse ;  /* 0x0000000015157221 */ /* 0x100fe20000000000 */
[----:B------:R-:W-:Y:S01]  /*51c0*/  FADD R0, R33, R0 ;  /* 0x0000000021007221 */ /* 0x000fe20000000000 */
[----:B--2---:R-:W-:Y:S01]  /*51d0*/  FMNMX R5, RZ, R48, !PT ;  /* 0x00000030ff057209 */ /* 0x004fe20007800000 */
[----:B------:R0:W-:Y:S01]  /*51e0*/  STG.E desc[UR10][R2.64+0x2400], R15 ;  /* 0x0024000f02007986 */ /* 0x0001e2000c10190a */
[----:B------:R-:W-:Y:S01]  /*51f0*/  FMNMX R23, RZ, R23, !PT ;  /* 0x00000017ff177209 */ /* 0x000fe20007800000 */
[--C-:B-----5:R-:W-:Y:S01]  /*5200*/  FADD R42, R42, R35.reuse ;  /* 0x000000232a2a7221 */ /* 0x120fe20000000000 */
[----:B------:R-:W-:Y:S01]  /*5210*/  FMNMX R13, RZ, R13, !PT ;  /* 0x0000000dff0d7209 */ /* 0x000fe20007800000 */
[----:B------:R1:W-:Y:S01]  /*5220*/  STG.E desc[UR10][R2.64+0x4200], R19 ;  /* 0x0042001302007986 */ /* 0x0003e2000c10190a */
[----:B------:R-:W-:Y:S01]  /*5230*/  FMNMX R9, RZ, R9, !PT ;  /* 0x00000009ff097209 */ /* 0x000fe20007800000 */
[--C-:B------:R-:W-:Y:S01]  /*5240*/  FADD R54, R54, R35.reuse ;  /* 0x0000002336367221 */ /* 0x100fe20000000000 */
[--C-:B------:R-:W-:Y:S01]  /*5250*/  FADD R66, R66, R35.reuse ;  /* 0x0000002342427221 */ /* 0x100fe20000000000 */
[----:B------:R2:W-:Y:S01]  /*5260*/  STG.E desc[UR10][R2.64+0x204], R7 ;  /* 0x0002040702007986 */ /* 0x0005e2000c10190a */
[--C-:B------:R-:W-:Y:S01]  /*5270*/  FADD R14, R14, R35.reuse ;  /* 0x000000230e0e7221 */ /* 0x100fe20000000000 */
[--C-:B------:R-:W-:Y:S01]  /*5280*/  FADD R26, R26, R35.reuse ;  /* 0x000000231a1a7221 */ /* 0x100fe20000000000 */
[----:B------:R-:W-:Y:S01]  /*5290*/  FMNMX R39, RZ, R39, !PT ;  /* 0x00000027ff277209 */ /* 0x000fe20007800000 */
[----:B------:R3:W-:Y:S01]  /*52a0*/  STG.E desc[UR10][R2.64+0x404], R11 ;  /* 0x0004040b02007986 */ /* 0x0007e2000c10190a */
[----:B0-----:R-:W-:Y:S01]  /*52b0*/  FMNMX R15, RZ, R12, !PT ;  /* 0x0000000cff0f7209 */ /* 0x001fe20007800000 */
[--C-:B------:R-:W-:Y:S01]  /*52c0*/  FADD R46, R46, R35.reuse ;  /* 0x000000232e2e7221 */ /* 0x100fe20000000000 */
[----:B------:R-:W-:Y:S01]  /*52d0*/  FMNMX R27, RZ, R27, !PT ;  /* 0x0000001bff1b7209 */ /* 0x000fe20007800000 */
[----:B------:R0:W-:Y:S01]  /*52e0*/  STG.E desc[UR10][R2.64+0x3c04], R5 ;  /* 0x003c040502007986 */ /* 0x0001e2000c10190a */
[----:B-1----:R-:W-:Y:S01]  /*52f0*/  FMNMX R19, RZ, R24, !PT ;  /* 0x00000018ff137209 */ /* 0x002fe20007800000 */
[--C-:B------:R-:W-:Y:S01]  /*5300*/  FADD R58, R58, R35.reuse ;  /* 0x000000233a3a7221 */ /* 0x100fe20000000000 */
[----:B------:R-:W-:Y:S01]  /*5310*/  FMNMX R17, RZ, R17, !PT ;  /* 0x00000011ff117209 */ /* 0x000fe20007800000 */
[----:B------:R1:W-:Y:S01]  /*5320*/  STG.E desc[UR10][R2.64+0x800], R23 ;  /* 0x0008001702007986 */ /* 0x0003e2000c10190a */
[----:B--2---:R-:W-:Y:S01]  /*5330*/  FMNMX R7, RZ, R60, !PT ;  /* 0x0000003cff077209 */ /* 0x004fe20007800000 */
[--C-:B------:R-:W-:Y:S01]  /*5340*/  FADD R70, R70, R35.reuse ;  /* 0x0000002346467221 */ /* 0x100fe20000000000 */
[----:B------:R-:W-:Y:S01]  /*5350*/  FMNMX R21, RZ, R21, !PT ;  /* 0x00000015ff157209 */ /* 0x000fe20007800000 */
[----:B------:R2:W-:Y:S01]  /*5360*/  STG.E desc[UR10][R2.64+0x604], R15 ;  /* 0x0006040f02007986 */ /* 0x0005e2000c10190a */
[----:B---3--:R-:W-:Y:S01]  /*5370*/  FMNMX R11, RZ, R8, !PT ;  /* 0x00000008ff0b7209 */ /* 0x008fe20007800000 */
[--C-:B------:R-:W-:Y:S01]  /*5380*/  FADD R18, R18, R35.reuse ;  /* 0x0000002312127221 */ /* 0x100fe20000000000 */
[--C-:B------:R-:W-:Y:S01]  /*5390*/  FADD R30, R30, R35.reuse ;  /* 0x000000231e1e7221 */ /* 0x100fe20000000000 */
[----:B0-----:R-:W-:Y:S01]  /*53a0*/  FMNMX R5, RZ, R0, !PT ;  /* 0x00000000ff057209 */ /* 0x001fe20007800000 */
[----:B------:R0:W-:Y:S01]  /*53b0*/  STG.E desc[UR10][R2.64+0x804], R19 ;  /* 0x0008041302007986 */ /* 0x0001e2000c10190a */
[--C-:B------:R-:W-:Y:S01]  /*53c0*/  FADD R50, R50, R35.reuse ;  /* 0x0000002332327221 */ /* 0x100fe20000000000 */
[--C-:B------:R-:W-:Y:S01]  /*53d0*/  FADD R62, R62, R35.reuse ;  /* 0x000000233e3e7221 */ /* 0x100fe20000000000 */
[----:B-1----:R-:W-:Y:S01]  /*53e0*/  FMNMX R23, RZ, R44, !PT ;  /* 0x0000002cff177209 */ /* 0x002fe20007800000 */
[----:B------:R1:W-:Y:S01]  /*53f0*/  STG.E desc[UR10][R2.64+0x3e04], R7 ;  /* 0x003e040702007986 */ /* 0x0003e2000c10190a */
[--C-:B------:R-:W-:Y:S01]  /*5400*/  FADD R10, R10, R35.reuse ;  /* 0x000000230a0a7221 */ /* 0x100fe20000000000 */
[--C-:B------:R-:W-:Y:S01]  /*5410*/  FADD R22, R22, R35.reuse ;  /* 0x0000002316167221 */ /* 0x100fe20000000000 */
[----:B--2---:R-:W-:Y:S01]  /*5420*/  FMNMX R15, RZ, R20, !PT ;  /* 0x00000014ff0f7209 */ /* 0x004fe20007800000 */
[----:B------:R2:W-:Y:S01]  /*5430*/  STG.E desc[UR10][R2.64+0x4004], R11 ;  /* 0x0040040b02007986 */ /* 0x0005e2000c10190a */
[----:B------:R-:W-:Y:S01]  /*5440*/  FADD R34, R34, R35 ;  /* 0x0000002322227221 */ /* 0x000fe20000000000 */
[----:B------:R-:W-:-:S02]  /*5450*/  FMNMX R51, RZ, R51, !PT ;  /* 0x00000033ff337209 */ /* 0x000fc40007800000 */
[----:B------:R3:W-:Y:S01]  /*5460*/  STG.E desc[UR10][R2.64+0x608], R13 ;  /* 0x0006080d02007986 */ /* 0x0007e2000c10190a */
[----:B0-----:R-:W-:Y:S02]  /*5470*/  FMNMX R19, RZ, R32, !PT ;  /* 0x00000020ff137209 */ /* 0x001fe40007800000 */
[----:B------:R-:W-:Y:S01]  /*5480*/  FMNMX R63, RZ, R63, !PT ;  /* 0x0000003fff3f7209 */ /* 0x000fe20007800000 */
[----:B------:R0:W-:Y:S01]  /*5490*/  STG.E desc[UR10][R2.64+0x4008], R9 ;  /* 0x0040080902007986 */ /* 0x0001e2000c10190a */
[----:B-1----:R-:W-:Y:S02]  /*54a0*/  FMNMX R7, RZ, R54, !PT ;  /* 0x00000036ff077209 */ /* 0x002fe40007800000 */
[----:B------:R-:W-:Y:S01]  /*54b0*/  FMNMX R43, RZ, R43, !PT ;  /* 0x0000002bff2b7209 */ /* 0x000fe20007800000 */
[----:B------:R1:W-:Y:S01]  /*54c0*/  STG.E desc[UR10][R2.64+0x4408], R5 ;  /* 0x0044080502007986 */ /* 0x0003e2000c10190a */
[----:B--2---:R-:W-:Y:S02]  /*54d0*/  FMNMX R11, RZ, R14, !PT ;  /* 0x0000000eff0b7209 */ /* 0x004fe40007800000 */
[----:B------:R-:W-:Y:S01]  /*54e0*/  FMNMX R55, RZ, R55, !PT ;  /* 0x00000037ff377209 */ /* 0x000fe20007800000 */
[----:B------:R-:W-:Y:S01]  /*54f0*/  STG.E desc[UR10][R2.64], R39 ;  /* 0x0000002702007986 */ /* 0x000fe2000c10190a */
[----:B---3--:R-:W-:-:S02]  /*5500*/  FMNMX R13, RZ, R26, !PT ;  /* 0x0000001aff0d7209 */ /* 0x008fc40007800000 */
[----:B------:R-:W-:Y:S01]  /*5510*/  FMNMX R67, RZ, R67, !PT ;  /* 0x00000043ff437209 */ /* 0x000fe20007800000 */
[----:B------:R2:W-:Y:S01]  /*5520*/  STG.E desc[UR10][R2.64+0x2600], R27 ;  /* 0x0026001b02007986 */ /* 0x0005e2000c10190a */
[----:B0-----:R-:W-:Y:S02]  /*5530*/  FMNMX R9, RZ, R66, !PT ;  /* 0x00000042ff097209 */ /* 0x001fe40007800000 */
[----:B------:R-:W-:Y:S01]  /*5540*/  FMNMX R47, RZ, R47, !PT ;  /* 0x0000002fff2f7209 */ /* 0x000fe20007800000 */
[----:B------:R-:W-:Y:S01]  /*5550*/  STG.E desc[UR10][R2.64+0x1e04], R23 ;  /* 0x001e041702007986 */ /* 0x000fe2000c10190a */
[----:B-1----:R-:W-:Y:S02]  /*5560*/  FMNMX R5, RZ, R42, !PT ;  /* 0x0000002aff057209 */ /* 0x002fe40007800000 */
[----:B------:R-:W-:Y:S01]  /*5570*/  FMNMX R59, RZ, R59, !PT ;  /* 0x0000003bff3b7209 */ /* 0x000fe20007800000 */
[----:B------:R0:W-:Y:S01]  /*5580*/  STG.E desc[UR10][R2.64+0x4204], R15 ;  /* 0x0042040f02007986 */ /* 0x0001e2000c10190a */
[----:B------:R-:W-:-:S02]  /*5590*/  FMNMX R31, RZ, R68, !PT ;  /* 0x00000044ff1f7209 */ /* 0x000fc40007800000 */
[----:B------:R-:W-:Y:S01]  /*55a0*/  FMNMX R37, RZ, R16, !PT ;  /* 0x00000010ff257209 */ /* 0x000fe20007800000 */
[----:B------:R-:W-:Y:S01]  /*55b0*/  STG.E desc[UR10][R2.64+0x4404], R19 ;  /* 0x0044041302007986 */ /* 0x000fe2000c10190a */
[----:B--2---:R-:W-:Y:S02]  /*55c0*/  FMNMX R27, RZ, R56, !PT ;  /* 0x00000038ff1b7209 */ /* 0x004fe40007800000 */
[----:B------:R-:W-:Y:S01]  /*55d0*/  FMNMX R39, RZ, R28, !PT ;  /* 0x0000001cff277209 */ /* 0x000fe20007800000 */
[----:B------:R1:W-:Y:S01]  /*55e0*/  STG.E desc[UR10][R2.64+0x2408], R17 ;  /* 0x0024081102007986 */ /* 0x0003e2000c10190a */
[----:B------:R-:W-:Y:S02]  /*55f0*/  FMNMX R41, RZ, R41, !PT ;  /* 0x00000029ff297209 */ /* 0x000fe40007800000 */
[----:B------:R-:W-:Y:S01]  /*5600*/  FMNMX R53, RZ, R53, !PT ;  /* 0x00000035ff357209 */ /* 0x000fe20007800000 */
[----:B------:R2:W-:Y:S01]  /*5610*/  STG.E desc[UR10][R2.64+0x4208], R21 ;  /* 0x0042081502007986 */ /* 0x0005e2000c10190a */
[----:B------:R-:W-:-:S02]  /*5620*/  FMNMX R65, RZ, R65, !PT ;  /* 0x00000041ff417209 */ /* 0x000fc40007800000 */
[----:B------:R-:W-:Y:S01]  /*5630*/  FMNMX R25, RZ, R25, !PT ;  /* 0x00000019ff197209 */ /* 0x000fe20007800000 */
[----:B------:R3:W-:Y:S01]  /*5640*/  STG.E desc[UR10][R2.64+0xc], R5 ;  /* 0x00000c0502007986 */ /* 0x0007e2000c10190a */
[----:B------:R-:W-:Y:S02]  /*5650*/  FMNMX R45, RZ, R45, !PT ;  /* 0x0000002dff2d7209 */ /* 0x000fe40007800000 */
        /* <DEDUP_REMOVED lines=8> */
[----:B0-----:R-:W-:Y:S02]  /*56e0*/  FMNMX R15, RZ, R46, !PT ;  /* 0x0000002eff0f7209 */ /* 0x001fe40007800000 */
[----:B-1----:R-:W-:Y:S01]  /*56f0*/  FMNMX R17, RZ, R58, !PT ;  /* 0x0000003aff117209 */ /* 0x002fe20007800000 */
[----:B------:R0:W-:Y:S01]  /*5700*/  STG.E desc[UR10][R2.64+0x80c], R13 ;  /* 0x00080c0d02007986 */ /* 0x0001e2000c10190a */
[----:B------:R-:W-:Y:S02]  /*5710*/  FMNMX R19, RZ, R70, !PT ;  /* 0x00000046ff137209 */ /* 0x000fe40007800000 */
[----:B--2---:R-:W-:Y:S01]  /*5720*/  FMNMX R21, RZ, R18, !PT ;  /* 0x00000012ff157209 */ /* 0x004fe20007800000 */
[----:B------:R-:W-:Y:S01]  /*5730*/  STG.E desc[UR10][R2.64+0x200], R51 ;  /* 0x0002003302007986 */ /* 0x000fe2000c10190a */
[----:B------:R-:W-:-:S02]  /*5740*/  FMNMX R23, RZ, R30, !PT ;  /* 0x0000001eff177209 */ /* 0x000fc40007800000 */
[----:B---3--:R-:W-:Y:S01]  /*5750*/  FMNMX R5, RZ, R50, !PT ;  /* 0x00000032ff057209 */ /* 0x008fe20007800000 */
[----:B------:R-:W-:Y:S01]  /*5760*/  STG.E desc[UR10][R2.64+0x400], R63 ;  /* 0x0004003f02007986 */ /* 0x000fe2000c10190a */
[----:B----4-:R-:W-:Y:S02]  /*5770*/  FMNMX R7, RZ, R62, !PT ;  /* 0x0000003eff077209 */ /* 0x010fe40007800000 */
[----:B-----5:R-:W-:Y:S01]  /*5780*/  FMNMX R9, RZ, R10, !PT ;  /* 0x0000000aff097209 */ /* 0x020fe20007800000 */
[----:B------:R-:W-:Y:S01]  /*5790*/  STG.E desc[UR10][R2.64+0x1e00], R43 ;  /* 0x001e002b02007986 */ /* 0x000fe2000c10190a */
[----:B------:R-:W-:Y:S02]  /*57a0*/  FMNMX R11, RZ, R22, !PT ;  /* 0x00000016ff0b7209 */ /* 0x000fe40007800000 */
[----:B0-----:R-:W-:Y:S01]  /*57b0*/  FMNMX R13, RZ, R34, !PT ;  /* 0x00000022ff0d7209 */ /* 0x001fe20007800000 */
[----:B------:R-:W-:Y:S04]  /*57c0*/  STG.E desc[UR10][R2.64+0x2000], R55 ;  /* 0x0020003702007986 */ /* 0x000fe8000c10190a */
        /* <DEDUP_REMOVED lines=26> */
[----:B------:R-:W-:Y:S01]  /*5970*/  STG.E desc[UR10][R2.64+0x440c], R13 ;  /* 0x00440c0d02007986 */ /* 0x000fe2000c10190a */
[----:B------:R-:W-:Y:S05]  /*5980*/  EXIT ;  /* 0x000000000000794d */ /* 0x000fea0003800000 */
.L_x_6:
[----:B------:R-:W-:-:S00]  /*5990*/  BRA `(.L_x_6) ;  /* 0xfffffffc00fc7947 */ /* 0x000fc0000383ffff */
[----:B------:R-:W-:-:S00]  /*59a0*/  NOP ;  /* 0x0000000000007918 */ /* 0x000fc00000000000 */
        /* <DEDUP_REMOVED lines=13> */
.L_x_7:


//--------------------- .nv.shared.my_kernel_kernel0 --------------------------
	.section	.nv.shared.my_kernel_kernel0,"aw",@nobits
	.sectionflags	@""
	.align	4
.nv.shared.my_kernel_kernel0:
	.zero		13556


//--------------------- .nv.shared.reserved.0     --------------------------
	.section	.nv.shared.reserved.0,"aw",@nobits
	.weak		__nv_reservedSMEM_offset_0_alias
	.size		__nv_reservedSMEM_offset_0_alias, 0, 64
	.other		__nv_reservedSMEM_offset_0_alias,@"STO_CUDA_RESERVED_SHARED STV_DEFAULT"
__nv_reservedSMEM_offset_0_alias:
	.zero		0
	.zero		64


//--------------------- .nv.constant0.my_kernel_kernel0 --------------------------
	.section	.nv.constant0.my_kernel_kernel0,"a",@progbits
	.sectionflags	@""
	.align	4
.nv.constant0.my_kernel_kernel0:
	.zero		928


//--------------------- SYMBOLS --------------------------

	.type		.nv.reservedSmem.offset0,@object
	.size		.nv.reservedSmem.offset0,0x4
	.type		.nv.reservedSmem.cap,@object
	.size		.nv.reservedSmem.cap,0x4
